//
// Generated by NVIDIA NVVM Compiler
//
// Compiler Build ID: CL-36424714
// Cuda compilation tools, release 13.0, V13.0.88
// Based on NVVM 20.0.0
//

.version 9.0
.target sm_100
.address_size 64

	// .globl	_ZN4fkpm20outer_product_kernelIffEEviiiT0_PT_S3_iPiS4_S3_

.visible .entry _ZN4fkpm20outer_product_kernelIffEEviiiT0_PT_S3_iPiS4_S3_(
	.param .u32 _ZN4fkpm20outer_product_kernelIffEEviiiT0_PT_S3_iPiS4_S3__param_0,
	.param .u32 _ZN4fkpm20outer_product_kernelIffEEviiiT0_PT_S3_iPiS4_S3__param_1,
	.param .u32 _ZN4fkpm20outer_product_kernelIffEEviiiT0_PT_S3_iPiS4_S3__param_2,
	.param .f32 _ZN4fkpm20outer_product_kernelIffEEviiiT0_PT_S3_iPiS4_S3__param_3,
	.param .u64 .ptr .align 1 _ZN4fkpm20outer_product_kernelIffEEviiiT0_PT_S3_iPiS4_S3__param_4,
	.param .u64 .ptr .align 1 _ZN4fkpm20outer_product_kernelIffEEviiiT0_PT_S3_iPiS4_S3__param_5,
	.param .u32 _ZN4fkpm20outer_product_kernelIffEEviiiT0_PT_S3_iPiS4_S3__param_6,
	.param .u64 .ptr .align 1 _ZN4fkpm20outer_product_kernelIffEEviiiT0_PT_S3_iPiS4_S3__param_7,
	.param .u64 .ptr .align 1 _ZN4fkpm20outer_product_kernelIffEEviiiT0_PT_S3_iPiS4_S3__param_8,
	.param .u64 .ptr .align 1 _ZN4fkpm20outer_product_kernelIffEEviiiT0_PT_S3_iPiS4_S3__param_9
)
{
	.reg .pred 	%p<13>;
	.reg .b32 	%r<63>;
	.reg .b32 	%f<73>;
	.reg .b64 	%rd<61>;

	ld.param.u32 	%r27, [_ZN4fkpm20outer_product_kernelIffEEviiiT0_PT_S3_iPiS4_S3__param_0];
	ld.param.u32 	%r28, [_ZN4fkpm20outer_product_kernelIffEEviiiT0_PT_S3_iPiS4_S3__param_1];
	ld.param.u32 	%r29, [_ZN4fkpm20outer_product_kernelIffEEviiiT0_PT_S3_iPiS4_S3__param_2];
	ld.param.f32 	%f14, [_ZN4fkpm20outer_product_kernelIffEEviiiT0_PT_S3_iPiS4_S3__param_3];
	ld.param.u64 	%rd6, [_ZN4fkpm20outer_product_kernelIffEEviiiT0_PT_S3_iPiS4_S3__param_4];
	ld.param.u64 	%rd7, [_ZN4fkpm20outer_product_kernelIffEEviiiT0_PT_S3_iPiS4_S3__param_5];
	ld.param.u32 	%r30, [_ZN4fkpm20outer_product_kernelIffEEviiiT0_PT_S3_iPiS4_S3__param_6];
	ld.param.u64 	%rd8, [_ZN4fkpm20outer_product_kernelIffEEviiiT0_PT_S3_iPiS4_S3__param_9];
	cvta.to.global.u64 	%rd1, %rd7;
	cvta.to.global.u64 	%rd2, %rd6;
	cvta.to.global.u64 	%rd3, %rd8;
	mov.u32 	%r31, %ctaid.x;
	mov.u32 	%r1, %ntid.x;
	mov.u32 	%r32, %tid.x;
	mad.lo.s32 	%r55, %r31, %r1, %r32;
	mul.lo.s32 	%r3, %r28, %r28;
	mul.lo.s32 	%r4, %r30, %r3;
	setp.ge.s32 	%p1, %r55, %r4;
	@%p1 bra 	$L__BB0_17;
	setp.gt.s32 	%p2, %r29, 0;
	mul.lo.s32 	%r5, %r28, %r27;
	mov.u32 	%r33, %nctaid.x;
	mul.lo.s32 	%r6, %r33, %r1;
	@%p2 bra 	$L__BB0_4;
	mul.f32 	%f1, %f14, 0f00000000;
$L__BB0_3:
	mul.wide.s32 	%rd9, %r55, 4;
	add.s64 	%rd10, %rd3, %rd9;
	ld.global.f32 	%f15, [%rd10];
	add.f32 	%f16, %f1, %f15;
	st.global.f32 	[%rd10], %f16;
	add.s32 	%r55, %r55, %r6;
	setp.lt.s32 	%p3, %r55, %r4;
	@%p3 bra 	$L__BB0_3;
	bra.uni 	$L__BB0_17;
$L__BB0_4:
	and.b32  	%r7, %r29, 7;
	and.b32  	%r8, %r29, 2147483640;
	neg.s32 	%r9, %r8;
	mul.wide.s32 	%rd50, %r5, 4;
$L__BB0_5:
	ld.param.u64 	%rd60, [_ZN4fkpm20outer_product_kernelIffEEviiiT0_PT_S3_iPiS4_S3__param_8];
	ld.param.u64 	%rd59, [_ZN4fkpm20outer_product_kernelIffEEviiiT0_PT_S3_iPiS4_S3__param_7];
	setp.lt.u32 	%p4, %r29, 8;
	div.s32 	%r35, %r55, %r3;
	cvta.to.global.u64 	%rd11, %rd59;
	mul.wide.s32 	%rd12, %r35, 4;
	add.s64 	%rd13, %rd11, %rd12;
	cvta.to.global.u64 	%rd14, %rd60;
	add.s64 	%rd15, %rd14, %rd12;
	div.s32 	%r36, %r55, %r28;
	rem.s32 	%r37, %r36, %r28;
	mul.lo.s32 	%r38, %r36, %r28;
	sub.s32 	%r39, %r55, %r38;
	ld.global.u32 	%r40, [%rd15];
	ld.global.u32 	%r41, [%rd13];
	mad.lo.s32 	%r11, %r41, %r28, %r39;
	mad.lo.s32 	%r12, %r40, %r28, %r37;
	mov.f32 	%f72, 0f00000000;
	mov.b32 	%r60, 0;
	@%p4 bra 	$L__BB0_8;
	mov.f32 	%f72, 0f00000000;
	mov.u32 	%r56, %r11;
	mov.u32 	%r57, %r12;
	mov.u32 	%r58, %r9;
$L__BB0_7:
	.pragma "nounroll";
	mul.wide.s32 	%rd16, %r56, 4;
	add.s64 	%rd17, %rd2, %rd16;
	ld.global.f32 	%f20, [%rd17];
	mul.wide.s32 	%rd18, %r57, 4;
	add.s64 	%rd19, %rd1, %rd18;
	ld.global.f32 	%f21, [%rd19];
	fma.rn.f32 	%f22, %f20, %f21, %f72;
	mul.wide.s32 	%rd20, %r5, 4;
	add.s64 	%rd21, %rd17, %rd20;
	ld.global.f32 	%f23, [%rd21];
	add.s64 	%rd22, %rd19, %rd20;
	ld.global.f32 	%f24, [%rd22];
	fma.rn.f32 	%f25, %f23, %f24, %f22;
	add.s64 	%rd23, %rd21, %rd20;
	ld.global.f32 	%f26, [%rd23];
	add.s64 	%rd24, %rd22, %rd20;
	ld.global.f32 	%f27, [%rd24];
	fma.rn.f32 	%f28, %f26, %f27, %f25;
	add.s64 	%rd25, %rd23, %rd20;
	ld.global.f32 	%f29, [%rd25];
	add.s64 	%rd26, %rd24, %rd20;
	ld.global.f32 	%f30, [%rd26];
	fma.rn.f32 	%f31, %f29, %f30, %f28;
	add.s64 	%rd27, %rd25, %rd20;
	ld.global.f32 	%f32, [%rd27];
	add.s64 	%rd28, %rd26, %rd20;
	ld.global.f32 	%f33, [%rd28];
	fma.rn.f32 	%f34, %f32, %f33, %f31;
	add.s64 	%rd29, %rd27, %rd20;
	ld.global.f32 	%f35, [%rd29];
	add.s64 	%rd30, %rd28, %rd20;
	ld.global.f32 	%f36, [%rd30];
	fma.rn.f32 	%f37, %f35, %f36, %f34;
	add.s64 	%rd31, %rd29, %rd20;
	ld.global.f32 	%f38, [%rd31];
	add.s64 	%rd32, %rd30, %rd20;
	ld.global.f32 	%f39, [%rd32];
	fma.rn.f32 	%f40, %f38, %f39, %f37;
	add.s64 	%rd33, %rd31, %rd20;
	ld.global.f32 	%f41, [%rd33];
	add.s64 	%rd34, %rd32, %rd20;
	ld.global.f32 	%f42, [%rd34];
	fma.rn.f32 	%f72, %f41, %f42, %f40;
	add.s32 	%r58, %r58, 8;
	shl.b32 	%r42, %r5, 3;
	add.s32 	%r57, %r57, %r42;
	add.s32 	%r56, %r56, %r42;
	setp.ne.s32 	%p5, %r58, 0;
	mov.u32 	%r60, %r8;
	@%p5 bra 	$L__BB0_7;
$L__BB0_8:
	setp.eq.s32 	%p6, %r7, 0;
	@%p6 bra 	$L__BB0_16;
	add.s32 	%r43, %r7, -1;
	setp.lt.u32 	%p7, %r43, 3;
	@%p7 bra 	$L__BB0_11;
	mul.lo.s32 	%r44, %r5, %r60;
	add.s32 	%r45, %r11, %r44;
	mul.wide.s32 	%rd35, %r45, 4;
	add.s64 	%rd36, %rd2, %rd35;
	ld.global.f32 	%f44, [%rd36];
	add.s32 	%r46, %r12, %r44;
	mul.wide.s32 	%rd37, %r46, 4;
	add.s64 	%rd38, %rd1, %rd37;
	ld.global.f32 	%f45, [%rd38];
	fma.rn.f32 	%f46, %f44, %f45, %f72;
	add.s64 	%rd40, %rd36, %rd50;
	ld.global.f32 	%f47, [%rd40];
	add.s64 	%rd41, %rd38, %rd50;
	ld.global.f32 	%f48, [%rd41];
	fma.rn.f32 	%f49, %f47, %f48, %f46;
	add.s64 	%rd42, %rd40, %rd50;
	ld.global.f32 	%f50, [%rd42];
	add.s64 	%rd43, %rd41, %rd50;
	ld.global.f32 	%f51, [%rd43];
	fma.rn.f32 	%f52, %f50, %f51, %f49;
	add.s64 	%rd44, %rd42, %rd50;
	ld.global.f32 	%f53, [%rd44];
	add.s64 	%rd45, %rd43, %rd50;
	ld.global.f32 	%f54, [%rd45];
	fma.rn.f32 	%f72, %f53, %f54, %f52;
	add.s32 	%r60, %r60, 4;
$L__BB0_11:
	and.b32  	%r47, %r29, 3;
	setp.eq.s32 	%p8, %r47, 0;
	@%p8 bra 	$L__BB0_16;
	setp.eq.s32 	%p9, %r47, 1;
	@%p9 bra 	$L__BB0_14;
	mul.lo.s32 	%r48, %r5, %r60;
	add.s32 	%r49, %r11, %r48;
	mul.wide.s32 	%rd46, %r49, 4;
	add.s64 	%rd47, %rd2, %rd46;
	ld.global.f32 	%f56, [%rd47];
	add.s32 	%r50, %r12, %r48;
	mul.wide.s32 	%rd48, %r50, 4;
	add.s64 	%rd49, %rd1, %rd48;
	ld.global.f32 	%f57, [%rd49];
	fma.rn.f32 	%f58, %f56, %f57, %f72;
	add.s64 	%rd51, %rd47, %rd50;
	ld.global.f32 	%f59, [%rd51];
	add.s64 	%rd52, %rd49, %rd50;
	ld.global.f32 	%f60, [%rd52];
	fma.rn.f32 	%f72, %f59, %f60, %f58;
	add.s32 	%r60, %r60, 2;
$L__BB0_14:
	and.b32  	%r51, %r29, 1;
	setp.eq.b32 	%p10, %r51, 1;
	not.pred 	%p11, %p10;
	@%p11 bra 	$L__BB0_16;
	mul.lo.s32 	%r52, %r5, %r60;
	add.s32 	%r53, %r11, %r52;
	mul.wide.s32 	%rd53, %r53, 4;
	add.s64 	%rd54, %rd2, %rd53;
	ld.global.f32 	%f61, [%rd54];
	add.s32 	%r54, %r12, %r52;
	mul.wide.s32 	%rd55, %r54, 4;
	add.s64 	%rd56, %rd1, %rd55;
	ld.global.f32 	%f62, [%rd56];
	fma.rn.f32 	%f72, %f61, %f62, %f72;
$L__BB0_16:
	mul.wide.s32 	%rd57, %r55, 4;
	add.s64 	%rd58, %rd3, %rd57;
	ld.global.f32 	%f63, [%rd58];
	fma.rn.f32 	%f64, %f14, %f72, %f63;
	st.global.f32 	[%rd58], %f64;
	add.s32 	%r55, %r55, %r6;
	setp.lt.s32 	%p12, %r55, %r4;
	@%p12 bra 	$L__BB0_5;
$L__BB0_17:
	ret;

}
	// .globl	_ZN4fkpm20outer_product_kernelIddEEviiiT0_PT_S3_iPiS4_S3_
.visible .entry _ZN4fkpm20outer_product_kernelIddEEviiiT0_PT_S3_iPiS4_S3_(
	.param .u32 _ZN4fkpm20outer_product_kernelIddEEviiiT0_PT_S3_iPiS4_S3__param_0,
	.param .u32 _ZN4fkpm20outer_product_kernelIddEEviiiT0_PT_S3_iPiS4_S3__param_1,
	.param .u32 _ZN4fkpm20outer_product_kernelIddEEviiiT0_PT_S3_iPiS4_S3__param_2,
	.param .f64 _ZN4fkpm20outer_product_kernelIddEEviiiT0_PT_S3_iPiS4_S3__param_3,
	.param .u64 .ptr .align 1 _ZN4fkpm20outer_product_kernelIddEEviiiT0_PT_S3_iPiS4_S3__param_4,
	.param .u64 .ptr .align 1 _ZN4fkpm20outer_product_kernelIddEEviiiT0_PT_S3_iPiS4_S3__param_5,
	.param .u32 _ZN4fkpm20outer_product_kernelIddEEviiiT0_PT_S3_iPiS4_S3__param_6,
	.param .u64 .ptr .align 1 _ZN4fkpm20outer_product_kernelIddEEviiiT0_PT_S3_iPiS4_S3__param_7,
	.param .u64 .ptr .align 1 _ZN4fkpm20outer_product_kernelIddEEviiiT0_PT_S3_iPiS4_S3__param_8,
	.param .u64 .ptr .align 1 _ZN4fkpm20outer_product_kernelIddEEviiiT0_PT_S3_iPiS4_S3__param_9
)
{
	.reg .pred 	%p<12>;
	.reg .b32 	%r<63>;
	.reg .b64 	%rd<61>;
	.reg .b64 	%fd<73>;

	ld.param.u32 	%r29, [_ZN4fkpm20outer_product_kernelIddEEviiiT0_PT_S3_iPiS4_S3__param_0];
	ld.param.u32 	%r30, [_ZN4fkpm20outer_product_kernelIddEEviiiT0_PT_S3_iPiS4_S3__param_1];
	ld.param.u32 	%r31, [_ZN4fkpm20outer_product_kernelIddEEviiiT0_PT_S3_iPiS4_S3__param_2];
	ld.param.f64 	%fd14, [_ZN4fkpm20outer_product_kernelIddEEviiiT0_PT_S3_iPiS4_S3__param_3];
	ld.param.u64 	%rd6, [_ZN4fkpm20outer_product_kernelIddEEviiiT0_PT_S3_iPiS4_S3__param_4];
	ld.param.u64 	%rd7, [_ZN4fkpm20outer_product_kernelIddEEviiiT0_PT_S3_iPiS4_S3__param_5];
	ld.param.u32 	%r32, [_ZN4fkpm20outer_product_kernelIddEEviiiT0_PT_S3_iPiS4_S3__param_6];
	ld.param.u64 	%rd8, [_ZN4fkpm20outer_product_kernelIddEEviiiT0_PT_S3_iPiS4_S3__param_9];
	cvta.to.global.u64 	%rd1, %rd7;
	cvta.to.global.u64 	%rd2, %rd6;
	cvta.to.global.u64 	%rd3, %rd8;
	mov.u32 	%r33, %ctaid.x;
	mov.u32 	%r1, %ntid.x;
	mov.u32 	%r34, %tid.x;
	mad.lo.s32 	%r55, %r33, %r1, %r34;
	mul.lo.s32 	%r3, %r30, %r30;
	mul.lo.s32 	%r4, %r32, %r3;
	setp.ge.s32 	%p1, %r55, %r4;
	@%p1 bra 	$L__BB1_17;
	setp.gt.s32 	%p2, %r31, 0;
	mul.lo.s32 	%r5, %r30, %r29;
	mov.u32 	%r35, %nctaid.x;
	mul.lo.s32 	%r6, %r35, %r1;
	@%p2 bra 	$L__BB1_4;
	mul.f64 	%fd1, %fd14, 0d0000000000000000;
$L__BB1_3:
	mul.wide.s32 	%rd9, %r55, 8;
	add.s64 	%rd10, %rd3, %rd9;
	ld.global.f64 	%fd15, [%rd10];
	add.f64 	%fd16, %fd1, %fd15;
	st.global.f64 	[%rd10], %fd16;
	add.s32 	%r55, %r55, %r6;
	setp.lt.s32 	%p3, %r55, %r4;
	@%p3 bra 	$L__BB1_3;
	bra.uni 	$L__BB1_17;
$L__BB1_4:
	and.b32  	%r7, %r31, 7;
	and.b32  	%r8, %r31, 3;
	and.b32  	%r9, %r31, 2147483640;
	and.b32  	%r10, %r31, 1;
	neg.s32 	%r11, %r9;
	mul.wide.s32 	%rd50, %r5, 8;
$L__BB1_5:
	ld.param.u64 	%rd60, [_ZN4fkpm20outer_product_kernelIddEEviiiT0_PT_S3_iPiS4_S3__param_8];
	ld.param.u64 	%rd59, [_ZN4fkpm20outer_product_kernelIddEEviiiT0_PT_S3_iPiS4_S3__param_7];
	setp.lt.u32 	%p4, %r31, 8;
	div.s32 	%r37, %r55, %r3;
	cvta.to.global.u64 	%rd11, %rd59;
	mul.wide.s32 	%rd12, %r37, 4;
	add.s64 	%rd13, %rd11, %rd12;
	cvta.to.global.u64 	%rd14, %rd60;
	add.s64 	%rd15, %rd14, %rd12;
	div.s32 	%r38, %r55, %r30;
	rem.s32 	%r39, %r38, %r30;
	mul.lo.s32 	%r40, %r38, %r30;
	sub.s32 	%r41, %r55, %r40;
	ld.global.u32 	%r42, [%rd15];
	ld.global.u32 	%r43, [%rd13];
	mad.lo.s32 	%r13, %r43, %r30, %r41;
	mad.lo.s32 	%r14, %r42, %r30, %r39;
	mov.f64 	%fd72, 0d0000000000000000;
	mov.b32 	%r60, 0;
	@%p4 bra 	$L__BB1_8;
	mov.f64 	%fd72, 0d0000000000000000;
	mov.u32 	%r56, %r13;
	mov.u32 	%r57, %r14;
	mov.u32 	%r58, %r11;
$L__BB1_7:
	.pragma "nounroll";
	mul.wide.s32 	%rd16, %r56, 8;
	add.s64 	%rd17, %rd2, %rd16;
	ld.global.f64 	%fd20, [%rd17];
	mul.wide.s32 	%rd18, %r57, 8;
	add.s64 	%rd19, %rd1, %rd18;
	ld.global.f64 	%fd21, [%rd19];
	fma.rn.f64 	%fd22, %fd20, %fd21, %fd72;
	mul.wide.s32 	%rd20, %r5, 8;
	add.s64 	%rd21, %rd17, %rd20;
	ld.global.f64 	%fd23, [%rd21];
	add.s64 	%rd22, %rd19, %rd20;
	ld.global.f64 	%fd24, [%rd22];
	fma.rn.f64 	%fd25, %fd23, %fd24, %fd22;
	add.s64 	%rd23, %rd21, %rd20;
	ld.global.f64 	%fd26, [%rd23];
	add.s64 	%rd24, %rd22, %rd20;
	ld.global.f64 	%fd27, [%rd24];
	fma.rn.f64 	%fd28, %fd26, %fd27, %fd25;
	add.s64 	%rd25, %rd23, %rd20;
	ld.global.f64 	%fd29, [%rd25];
	add.s64 	%rd26, %rd24, %rd20;
	ld.global.f64 	%fd30, [%rd26];
	fma.rn.f64 	%fd31, %fd29, %fd30, %fd28;
	add.s64 	%rd27, %rd25, %rd20;
	ld.global.f64 	%fd32, [%rd27];
	add.s64 	%rd28, %rd26, %rd20;
	ld.global.f64 	%fd33, [%rd28];
	fma.rn.f64 	%fd34, %fd32, %fd33, %fd31;
	add.s64 	%rd29, %rd27, %rd20;
	ld.global.f64 	%fd35, [%rd29];
	add.s64 	%rd30, %rd28, %rd20;
	ld.global.f64 	%fd36, [%rd30];
	fma.rn.f64 	%fd37, %fd35, %fd36, %fd34;
	add.s64 	%rd31, %rd29, %rd20;
	ld.global.f64 	%fd38, [%rd31];
	add.s64 	%rd32, %rd30, %rd20;
	ld.global.f64 	%fd39, [%rd32];
	fma.rn.f64 	%fd40, %fd38, %fd39, %fd37;
	add.s64 	%rd33, %rd31, %rd20;
	ld.global.f64 	%fd41, [%rd33];
	add.s64 	%rd34, %rd32, %rd20;
	ld.global.f64 	%fd42, [%rd34];
	fma.rn.f64 	%fd72, %fd41, %fd42, %fd40;
	add.s32 	%r58, %r58, 8;
	shl.b32 	%r44, %r5, 3;
	add.s32 	%r57, %r57, %r44;
	add.s32 	%r56, %r56, %r44;
	setp.ne.s32 	%p5, %r58, 0;
	mov.u32 	%r60, %r9;
	@%p5 bra 	$L__BB1_7;
$L__BB1_8:
	setp.eq.s32 	%p6, %r7, 0;
	@%p6 bra 	$L__BB1_16;
	add.s32 	%r45, %r7, -1;
	setp.lt.u32 	%p7, %r45, 3;
	@%p7 bra 	$L__BB1_11;
	mul.lo.s32 	%r46, %r5, %r60;
	add.s32 	%r47, %r13, %r46;
	mul.wide.s32 	%rd35, %r47, 8;
	add.s64 	%rd36, %rd2, %rd35;
	ld.global.f64 	%fd44, [%rd36];
	add.s32 	%r48, %r14, %r46;
	mul.wide.s32 	%rd37, %r48, 8;
	add.s64 	%rd38, %rd1, %rd37;
	ld.global.f64 	%fd45, [%rd38];
	fma.rn.f64 	%fd46, %fd44, %fd45, %fd72;
	add.s64 	%rd40, %rd36, %rd50;
	ld.global.f64 	%fd47, [%rd40];
	add.s64 	%rd41, %rd38, %rd50;
	ld.global.f64 	%fd48, [%rd41];
	fma.rn.f64 	%fd49, %fd47, %fd48, %fd46;
	add.s64 	%rd42, %rd40, %rd50;
	ld.global.f64 	%fd50, [%rd42];
	add.s64 	%rd43, %rd41, %rd50;
	ld.global.f64 	%fd51, [%rd43];
	fma.rn.f64 	%fd52, %fd50, %fd51, %fd49;
	add.s64 	%rd44, %rd42, %rd50;
	ld.global.f64 	%fd53, [%rd44];
	add.s64 	%rd45, %rd43, %rd50;
	ld.global.f64 	%fd54, [%rd45];
	fma.rn.f64 	%fd72, %fd53, %fd54, %fd52;
	add.s32 	%r60, %r60, 4;
$L__BB1_11:
	setp.eq.s32 	%p8, %r8, 0;
	@%p8 bra 	$L__BB1_16;
	setp.eq.s32 	%p9, %r8, 1;
	@%p9 bra 	$L__BB1_14;
	mul.lo.s32 	%r49, %r5, %r60;
	add.s32 	%r50, %r13, %r49;
	mul.wide.s32 	%rd46, %r50, 8;
	add.s64 	%rd47, %rd2, %rd46;
	ld.global.f64 	%fd56, [%rd47];
	add.s32 	%r51, %r14, %r49;
	mul.wide.s32 	%rd48, %r51, 8;
	add.s64 	%rd49, %rd1, %rd48;
	ld.global.f64 	%fd57, [%rd49];
	fma.rn.f64 	%fd58, %fd56, %fd57, %fd72;
	add.s64 	%rd51, %rd47, %rd50;
	ld.global.f64 	%fd59, [%rd51];
	add.s64 	%rd52, %rd49, %rd50;
	ld.global.f64 	%fd60, [%rd52];
	fma.rn.f64 	%fd72, %fd59, %fd60, %fd58;
	add.s32 	%r60, %r60, 2;
$L__BB1_14:
	setp.eq.s32 	%p10, %r10, 0;
	@%p10 bra 	$L__BB1_16;
	mul.lo.s32 	%r52, %r5, %r60;
	add.s32 	%r53, %r13, %r52;
	mul.wide.s32 	%rd53, %r53, 8;
	add.s64 	%rd54, %rd2, %rd53;
	ld.global.f64 	%fd61, [%rd54];
	add.s32 	%r54, %r14, %r52;
	mul.wide.s32 	%rd55, %r54, 8;
	add.s64 	%rd56, %rd1, %rd55;
	ld.global.f64 	%fd62, [%rd56];
	fma.rn.f64 	%fd72, %fd61, %fd62, %fd72;
$L__BB1_16:
	mul.wide.s32 	%rd57, %r55, 8;
	add.s64 	%rd58, %rd3, %rd57;
	ld.global.f64 	%fd63, [%rd58];
	fma.rn.f64 	%fd64, %fd14, %fd72, %fd63;
	st.global.f64 	[%rd58], %fd64;
	add.s32 	%r55, %r55, %r6;
	setp.lt.s32 	%p11, %r55, %r4;
	@%p11 bra 	$L__BB1_5;
$L__BB1_17:
	ret;

}
	// .globl	_ZN4fkpm20outer_product_kernelI6float2fEEviiiT0_PT_S4_iPiS5_S4_
.visible .entry _ZN4fkpm20outer_product_kernelI6float2fEEviiiT0_PT_S4_iPiS5_S4_(
	.param .u32 _ZN4fkpm20outer_product_kernelI6float2fEEviiiT0_PT_S4_iPiS5_S4__param_0,
	.param .u32 _ZN4fkpm20outer_product_kernelI6float2fEEviiiT0_PT_S4_iPiS5_S4__param_1,
	.param .u32 _ZN4fkpm20outer_product_kernelI6float2fEEviiiT0_PT_S4_iPiS5_S4__param_2,
	.param .f32 _ZN4fkpm20outer_product_kernelI6float2fEEviiiT0_PT_S4_iPiS5_S4__param_3,
	.param .u64 .ptr .align 1 _ZN4fkpm20outer_product_kernelI6float2fEEviiiT0_PT_S4_iPiS5_S4__param_4,
	.param .u64 .ptr .align 1 _ZN4fkpm20outer_product_kernelI6float2fEEviiiT0_PT_S4_iPiS5_S4__param_5,
	.param .u32 _ZN4fkpm20outer_product_kernelI6float2fEEviiiT0_PT_S4_iPiS5_S4__param_6,
	.param .u64 .ptr .align 1 _ZN4fkpm20outer_product_kernelI6float2fEEviiiT0_PT_S4_iPiS5_S4__param_7,
	.param .u64 .ptr .align 1 _ZN4fkpm20outer_product_kernelI6float2fEEviiiT0_PT_S4_iPiS5_S4__param_8,
	.param .u64 .ptr .align 1 _ZN4fkpm20outer_product_kernelI6float2fEEviiiT0_PT_S4_iPiS5_S4__param_9
)
{
	.reg .pred 	%p<12>;
	.reg .b32 	%r<63>;
	.reg .b32 	%f<213>;
	.reg .b64 	%rd<61>;

	ld.param.u32 	%r29, [_ZN4fkpm20outer_product_kernelI6float2fEEviiiT0_PT_S4_iPiS5_S4__param_0];
	ld.param.u32 	%r30, [_ZN4fkpm20outer_product_kernelI6float2fEEviiiT0_PT_S4_iPiS5_S4__param_1];
	ld.param.u32 	%r31, [_ZN4fkpm20outer_product_kernelI6float2fEEviiiT0_PT_S4_iPiS5_S4__param_2];
	ld.param.f32 	%f26, [_ZN4fkpm20outer_product_kernelI6float2fEEviiiT0_PT_S4_iPiS5_S4__param_3];
	ld.param.u64 	%rd6, [_ZN4fkpm20outer_product_kernelI6float2fEEviiiT0_PT_S4_iPiS5_S4__param_4];
	ld.param.u64 	%rd7, [_ZN4fkpm20outer_product_kernelI6float2fEEviiiT0_PT_S4_iPiS5_S4__param_5];
	ld.param.u32 	%r32, [_ZN4fkpm20outer_product_kernelI6float2fEEviiiT0_PT_S4_iPiS5_S4__param_6];
	ld.param.u64 	%rd8, [_ZN4fkpm20outer_product_kernelI6float2fEEviiiT0_PT_S4_iPiS5_S4__param_9];
	cvta.to.global.u64 	%rd1, %rd7;
	cvta.to.global.u64 	%rd2, %rd6;
	cvta.to.global.u64 	%rd3, %rd8;
	mov.u32 	%r33, %ctaid.x;
	mov.u32 	%r1, %ntid.x;
	mov.u32 	%r34, %tid.x;
	mad.lo.s32 	%r55, %r33, %r1, %r34;
	mul.lo.s32 	%r3, %r30, %r30;
	mul.lo.s32 	%r4, %r32, %r3;
	setp.ge.s32 	%p1, %r55, %r4;
	@%p1 bra 	$L__BB2_17;
	setp.gt.s32 	%p2, %r31, 0;
	mul.lo.s32 	%r5, %r30, %r29;
	mov.u32 	%r35, %nctaid.x;
	mul.lo.s32 	%r6, %r35, %r1;
	@%p2 bra 	$L__BB2_4;
	mul.f32 	%f1, %f26, 0f00000000;
$L__BB2_3:
	mul.wide.s32 	%rd9, %r55, 8;
	add.s64 	%rd10, %rd3, %rd9;
	ld.global.v2.f32 	{%f27, %f28}, [%rd10];
	add.f32 	%f29, %f1, %f27;
	add.f32 	%f30, %f1, %f28;
	st.global.v2.f32 	[%rd10], {%f29, %f30};
	add.s32 	%r55, %r55, %r6;
	setp.lt.s32 	%p3, %r55, %r4;
	@%p3 bra 	$L__BB2_3;
	bra.uni 	$L__BB2_17;
$L__BB2_4:
	and.b32  	%r7, %r31, 7;
	and.b32  	%r8, %r31, 3;
	and.b32  	%r9, %r31, 2147483640;
	and.b32  	%r10, %r31, 1;
	neg.s32 	%r11, %r9;
	mul.wide.s32 	%rd50, %r5, 8;
$L__BB2_5:
	ld.param.u64 	%rd60, [_ZN4fkpm20outer_product_kernelI6float2fEEviiiT0_PT_S4_iPiS5_S4__param_8];
	ld.param.u64 	%rd59, [_ZN4fkpm20outer_product_kernelI6float2fEEviiiT0_PT_S4_iPiS5_S4__param_7];
	setp.lt.u32 	%p4, %r31, 8;
	div.s32 	%r37, %r55, %r3;
	cvta.to.global.u64 	%rd11, %rd59;
	mul.wide.s32 	%rd12, %r37, 4;
	add.s64 	%rd13, %rd11, %rd12;
	cvta.to.global.u64 	%rd14, %rd60;
	add.s64 	%rd15, %rd14, %rd12;
	div.s32 	%r38, %r55, %r30;
	rem.s32 	%r39, %r38, %r30;
	mul.lo.s32 	%r40, %r38, %r30;
	sub.s32 	%r41, %r55, %r40;
	ld.global.u32 	%r42, [%rd15];
	ld.global.u32 	%r43, [%rd13];
	mad.lo.s32 	%r13, %r43, %r30, %r41;
	mad.lo.s32 	%r14, %r42, %r30, %r39;
	mov.b32 	%r60, 0;
	mov.f32 	%f211, 0f00000000;
	mov.f32 	%f212, %f211;
	@%p4 bra 	$L__BB2_8;
	mov.f32 	%f211, 0f00000000;
	mov.u32 	%r56, %r13;
	mov.u32 	%r57, %r14;
	mov.u32 	%r58, %r11;
$L__BB2_7:
	.pragma "nounroll";
	mul.wide.s32 	%rd16, %r56, 8;
	add.s64 	%rd17, %rd2, %rd16;
	ld.global.v2.f32 	{%f34, %f35}, [%rd17];
	mul.wide.s32 	%rd18, %r57, 8;
	add.s64 	%rd19, %rd1, %rd18;
	ld.global.v2.f32 	{%f36, %f37}, [%rd19];
	mul.f32 	%f38, %f35, %f37;
	fma.rn.f32 	%f39, %f34, %f36, %f38;
	mul.f32 	%f40, %f35, %f36;
	mul.f32 	%f41, %f34, %f37;
	sub.f32 	%f42, %f40, %f41;
	add.f32 	%f43, %f211, %f39;
	add.f32 	%f44, %f212, %f42;
	mul.wide.s32 	%rd20, %r5, 8;
	add.s64 	%rd21, %rd17, %rd20;
	ld.global.v2.f32 	{%f45, %f46}, [%rd21];
	add.s64 	%rd22, %rd19, %rd20;
	ld.global.v2.f32 	{%f47, %f48}, [%rd22];
	mul.f32 	%f49, %f46, %f48;
	fma.rn.f32 	%f50, %f45, %f47, %f49;
	mul.f32 	%f51, %f46, %f47;
	mul.f32 	%f52, %f45, %f48;
	sub.f32 	%f53, %f51, %f52;
	add.f32 	%f54, %f43, %f50;
	add.f32 	%f55, %f44, %f53;
	add.s64 	%rd23, %rd21, %rd20;
	ld.global.v2.f32 	{%f56, %f57}, [%rd23];
	add.s64 	%rd24, %rd22, %rd20;
	ld.global.v2.f32 	{%f58, %f59}, [%rd24];
	mul.f32 	%f60, %f57, %f59;
	fma.rn.f32 	%f61, %f56, %f58, %f60;
	mul.f32 	%f62, %f57, %f58;
	mul.f32 	%f63, %f56, %f59;
	sub.f32 	%f64, %f62, %f63;
	add.f32 	%f65, %f54, %f61;
	add.f32 	%f66, %f55, %f64;
	add.s64 	%rd25, %rd23, %rd20;
	ld.global.v2.f32 	{%f67, %f68}, [%rd25];
	add.s64 	%rd26, %rd24, %rd20;
	ld.global.v2.f32 	{%f69, %f70}, [%rd26];
	mul.f32 	%f71, %f68, %f70;
	fma.rn.f32 	%f72, %f67, %f69, %f71;
	mul.f32 	%f73, %f68, %f69;
	mul.f32 	%f74, %f67, %f70;
	sub.f32 	%f75, %f73, %f74;
	add.f32 	%f76, %f65, %f72;
	add.f32 	%f77, %f66, %f75;
	add.s64 	%rd27, %rd25, %rd20;
	ld.global.v2.f32 	{%f78, %f79}, [%rd27];
	add.s64 	%rd28, %rd26, %rd20;
	ld.global.v2.f32 	{%f80, %f81}, [%rd28];
	mul.f32 	%f82, %f79, %f81;
	fma.rn.f32 	%f83, %f78, %f80, %f82;
	mul.f32 	%f84, %f79, %f80;
	mul.f32 	%f85, %f78, %f81;
	sub.f32 	%f86, %f84, %f85;
	add.f32 	%f87, %f76, %f83;
	add.f32 	%f88, %f77, %f86;
	add.s64 	%rd29, %rd27, %rd20;
	ld.global.v2.f32 	{%f89, %f90}, [%rd29];
	add.s64 	%rd30, %rd28, %rd20;
	ld.global.v2.f32 	{%f91, %f92}, [%rd30];
	mul.f32 	%f93, %f90, %f92;
	fma.rn.f32 	%f94, %f89, %f91, %f93;
	mul.f32 	%f95, %f90, %f91;
	mul.f32 	%f96, %f89, %f92;
	sub.f32 	%f97, %f95, %f96;
	add.f32 	%f98, %f87, %f94;
	add.f32 	%f99, %f88, %f97;
	add.s64 	%rd31, %rd29, %rd20;
	ld.global.v2.f32 	{%f100, %f101}, [%rd31];
	add.s64 	%rd32, %rd30, %rd20;
	ld.global.v2.f32 	{%f102, %f103}, [%rd32];
	mul.f32 	%f104, %f101, %f103;
	fma.rn.f32 	%f105, %f100, %f102, %f104;
	mul.f32 	%f106, %f101, %f102;
	mul.f32 	%f107, %f100, %f103;
	sub.f32 	%f108, %f106, %f107;
	add.f32 	%f109, %f98, %f105;
	add.f32 	%f110, %f99, %f108;
	add.s64 	%rd33, %rd31, %rd20;
	ld.global.v2.f32 	{%f111, %f112}, [%rd33];
	add.s64 	%rd34, %rd32, %rd20;
	ld.global.v2.f32 	{%f113, %f114}, [%rd34];
	mul.f32 	%f115, %f112, %f114;
	fma.rn.f32 	%f116, %f111, %f113, %f115;
	mul.f32 	%f117, %f112, %f113;
	mul.f32 	%f118, %f111, %f114;
	sub.f32 	%f119, %f117, %f118;
	add.f32 	%f211, %f109, %f116;
	add.f32 	%f212, %f110, %f119;
	add.s32 	%r58, %r58, 8;
	shl.b32 	%r44, %r5, 3;
	add.s32 	%r57, %r57, %r44;
	add.s32 	%r56, %r56, %r44;
	setp.ne.s32 	%p5, %r58, 0;
	mov.u32 	%r60, %r9;
	@%p5 bra 	$L__BB2_7;
$L__BB2_8:
	setp.eq.s32 	%p6, %r7, 0;
	@%p6 bra 	$L__BB2_16;
	add.s32 	%r45, %r7, -1;
	setp.lt.u32 	%p7, %r45, 3;
	@%p7 bra 	$L__BB2_11;
	mul.lo.s32 	%r46, %r5, %r60;
	add.s32 	%r47, %r13, %r46;
	mul.wide.s32 	%rd35, %r47, 8;
	add.s64 	%rd36, %rd2, %rd35;
	ld.global.v2.f32 	{%f121, %f122}, [%rd36];
	add.s32 	%r48, %r14, %r46;
	mul.wide.s32 	%rd37, %r48, 8;
	add.s64 	%rd38, %rd1, %rd37;
	ld.global.v2.f32 	{%f123, %f124}, [%rd38];
	mul.f32 	%f125, %f122, %f124;
	fma.rn.f32 	%f126, %f121, %f123, %f125;
	mul.f32 	%f127, %f122, %f123;
	mul.f32 	%f128, %f121, %f124;
	sub.f32 	%f129, %f127, %f128;
	add.f32 	%f130, %f211, %f126;
	add.f32 	%f131, %f212, %f129;
	add.s64 	%rd40, %rd36, %rd50;
	ld.global.v2.f32 	{%f132, %f133}, [%rd40];
	add.s64 	%rd41, %rd38, %rd50;
	ld.global.v2.f32 	{%f134, %f135}, [%rd41];
	mul.f32 	%f136, %f133, %f135;
	fma.rn.f32 	%f137, %f132, %f134, %f136;
	mul.f32 	%f138, %f133, %f134;
	mul.f32 	%f139, %f132, %f135;
	sub.f32 	%f140, %f138, %f139;
	add.f32 	%f141, %f130, %f137;
	add.f32 	%f142, %f131, %f140;
	add.s64 	%rd42, %rd40, %rd50;
	ld.global.v2.f32 	{%f143, %f144}, [%rd42];
	add.s64 	%rd43, %rd41, %rd50;
	ld.global.v2.f32 	{%f145, %f146}, [%rd43];
	mul.f32 	%f147, %f144, %f146;
	fma.rn.f32 	%f148, %f143, %f145, %f147;
	mul.f32 	%f149, %f144, %f145;
	mul.f32 	%f150, %f143, %f146;
	sub.f32 	%f151, %f149, %f150;
	add.f32 	%f152, %f141, %f148;
	add.f32 	%f153, %f142, %f151;
	add.s64 	%rd44, %rd42, %rd50;
	ld.global.v2.f32 	{%f154, %f155}, [%rd44];
	add.s64 	%rd45, %rd43, %rd50;
	ld.global.v2.f32 	{%f156, %f157}, [%rd45];
	mul.f32 	%f158, %f155, %f157;
	fma.rn.f32 	%f159, %f154, %f156, %f158;
	mul.f32 	%f160, %f155, %f156;
	mul.f32 	%f161, %f154, %f157;
	sub.f32 	%f162, %f160, %f161;
	add.f32 	%f211, %f152, %f159;
	add.f32 	%f212, %f153, %f162;
	add.s32 	%r60, %r60, 4;
$L__BB2_11:
	setp.eq.s32 	%p8, %r8, 0;
	@%p8 bra 	$L__BB2_16;
	setp.eq.s32 	%p9, %r8, 1;
	@%p9 bra 	$L__BB2_14;
	mul.lo.s32 	%r49, %r5, %r60;
	add.s32 	%r50, %r13, %r49;
	mul.wide.s32 	%rd46, %r50, 8;
	add.s64 	%rd47, %rd2, %rd46;
	ld.global.v2.f32 	{%f164, %f165}, [%rd47];
	add.s32 	%r51, %r14, %r49;
	mul.wide.s32 	%rd48, %r51, 8;
	add.s64 	%rd49, %rd1, %rd48;
	ld.global.v2.f32 	{%f166, %f167}, [%rd49];
	mul.f32 	%f168, %f165, %f167;
	fma.rn.f32 	%f169, %f164, %f166, %f168;
	mul.f32 	%f170, %f165, %f166;
	mul.f32 	%f171, %f164, %f167;
	sub.f32 	%f172, %f170, %f171;
	add.f32 	%f173, %f211, %f169;
	add.f32 	%f174, %f212, %f172;
	add.s64 	%rd51, %rd47, %rd50;
	ld.global.v2.f32 	{%f175, %f176}, [%rd51];
	add.s64 	%rd52, %rd49, %rd50;
	ld.global.v2.f32 	{%f177, %f178}, [%rd52];
	mul.f32 	%f179, %f176, %f178;
	fma.rn.f32 	%f180, %f175, %f177, %f179;
	mul.f32 	%f181, %f176, %f177;
	mul.f32 	%f182, %f175, %f178;
	sub.f32 	%f183, %f181, %f182;
	add.f32 	%f211, %f173, %f180;
	add.f32 	%f212, %f174, %f183;
	add.s32 	%r60, %r60, 2;
$L__BB2_14:
	setp.eq.s32 	%p10, %r10, 0;
	@%p10 bra 	$L__BB2_16;
	mul.lo.s32 	%r52, %r5, %r60;
	add.s32 	%r53, %r13, %r52;
	mul.wide.s32 	%rd53, %r53, 8;
	add.s64 	%rd54, %rd2, %rd53;
	ld.global.v2.f32 	{%f184, %f185}, [%rd54];
	add.s32 	%r54, %r14, %r52;
	mul.wide.s32 	%rd55, %r54, 8;
	add.s64 	%rd56, %rd1, %rd55;
	ld.global.v2.f32 	{%f186, %f187}, [%rd56];
	mul.f32 	%f188, %f185, %f187;
	fma.rn.f32 	%f189, %f184, %f186, %f188;
	mul.f32 	%f190, %f185, %f186;
	mul.f32 	%f191, %f184, %f187;
	sub.f32 	%f192, %f190, %f191;
	add.f32 	%f211, %f211, %f189;
	add.f32 	%f212, %f212, %f192;
$L__BB2_16:
	mul.wide.s32 	%rd57, %r55, 8;
	add.s64 	%rd58, %rd3, %rd57;
	ld.global.v2.f32 	{%f193, %f194}, [%rd58];
	fma.rn.f32 	%f195, %f26, %f211, %f193;
	fma.rn.f32 	%f196, %f26, %f212, %f194;
	st.global.v2.f32 	[%rd58], {%f195, %f196};
	add.s32 	%r55, %r55, %r6;
	setp.lt.s32 	%p11, %r55, %r4;
	@%p11 bra 	$L__BB2_5;
$L__BB2_17:
	ret;

}
	// .globl	_ZN4fkpm20outer_product_kernelI7double2dEEviiiT0_PT_S4_iPiS5_S4_
.visible .entry _ZN4fkpm20outer_product_kernelI7double2dEEviiiT0_PT_S4_iPiS5_S4_(
	.param .u32 _ZN4fkpm20outer_product_kernelI7double2dEEviiiT0_PT_S4_iPiS5_S4__param_0,
	.param .u32 _ZN4fkpm20outer_product_kernelI7double2dEEviiiT0_PT_S4_iPiS5_S4__param_1,
	.param .u32 _ZN4fkpm20outer_product_kernelI7double2dEEviiiT0_PT_S4_iPiS5_S4__param_2,
	.param .f64 _ZN4fkpm20outer_product_kernelI7double2dEEviiiT0_PT_S4_iPiS5_S4__param_3,
	.param .u64 .ptr .align 1 _ZN4fkpm20outer_product_kernelI7double2dEEviiiT0_PT_S4_iPiS5_S4__param_4,
	.param .u64 .ptr .align 1 _ZN4fkpm20outer_product_kernelI7double2dEEviiiT0_PT_S4_iPiS5_S4__param_5,
	.param .u32 _ZN4fkpm20outer_product_kernelI7double2dEEviiiT0_PT_S4_iPiS5_S4__param_6,
	.param .u64 .ptr .align 1 _ZN4fkpm20outer_product_kernelI7double2dEEviiiT0_PT_S4_iPiS5_S4__param_7,
	.param .u64 .ptr .align 1 _ZN4fkpm20outer_product_kernelI7double2dEEviiiT0_PT_S4_iPiS5_S4__param_8,
	.param .u64 .ptr .align 1 _ZN4fkpm20outer_product_kernelI7double2dEEviiiT0_PT_S4_iPiS5_S4__param_9
)
{
	.reg .pred 	%p<12>;
	.reg .b32 	%r<63>;
	.reg .b64 	%rd<61>;
	.reg .b64 	%fd<213>;

	ld.param.u32 	%r28, [_ZN4fkpm20outer_product_kernelI7double2dEEviiiT0_PT_S4_iPiS5_S4__param_0];
	ld.param.u32 	%r29, [_ZN4fkpm20outer_product_kernelI7double2dEEviiiT0_PT_S4_iPiS5_S4__param_1];
	ld.param.u32 	%r30, [_ZN4fkpm20outer_product_kernelI7double2dEEviiiT0_PT_S4_iPiS5_S4__param_2];
	ld.param.f64 	%fd26, [_ZN4fkpm20outer_product_kernelI7double2dEEviiiT0_PT_S4_iPiS5_S4__param_3];
	ld.param.u64 	%rd6, [_ZN4fkpm20outer_product_kernelI7double2dEEviiiT0_PT_S4_iPiS5_S4__param_4];
	ld.param.u64 	%rd7, [_ZN4fkpm20outer_product_kernelI7double2dEEviiiT0_PT_S4_iPiS5_S4__param_5];
	ld.param.u32 	%r31, [_ZN4fkpm20outer_product_kernelI7double2dEEviiiT0_PT_S4_iPiS5_S4__param_6];
	ld.param.u64 	%rd8, [_ZN4fkpm20outer_product_kernelI7double2dEEviiiT0_PT_S4_iPiS5_S4__param_9];
	cvta.to.global.u64 	%rd1, %rd7;
	cvta.to.global.u64 	%rd2, %rd6;
	cvta.to.global.u64 	%rd3, %rd8;
	mov.u32 	%r32, %ctaid.x;
	mov.u32 	%r1, %ntid.x;
	mov.u32 	%r33, %tid.x;
	mad.lo.s32 	%r55, %r32, %r1, %r33;
	mul.lo.s32 	%r3, %r29, %r29;
	mul.lo.s32 	%r4, %r31, %r3;
	setp.ge.s32 	%p1, %r55, %r4;
	@%p1 bra 	$L__BB3_17;
	setp.gt.s32 	%p2, %r30, 0;
	mul.lo.s32 	%r5, %r29, %r28;
	mov.u32 	%r34, %nctaid.x;
	mul.lo.s32 	%r6, %r34, %r1;
	@%p2 bra 	$L__BB3_4;
	mul.f64 	%fd1, %fd26, 0d0000000000000000;
$L__BB3_3:
	mul.wide.s32 	%rd9, %r55, 16;
	add.s64 	%rd10, %rd3, %rd9;
	ld.global.v2.f64 	{%fd27, %fd28}, [%rd10];
	add.f64 	%fd29, %fd1, %fd27;
	add.f64 	%fd30, %fd1, %fd28;
	st.global.v2.f64 	[%rd10], {%fd29, %fd30};
	add.s32 	%r55, %r55, %r6;
	setp.lt.s32 	%p3, %r55, %r4;
	@%p3 bra 	$L__BB3_3;
	bra.uni 	$L__BB3_17;
$L__BB3_4:
	and.b32  	%r7, %r30, 7;
	and.b32  	%r8, %r30, 2147483640;
	and.b32  	%r9, %r30, 1;
	neg.s32 	%r10, %r8;
	mul.wide.s32 	%rd50, %r5, 16;
$L__BB3_5:
	ld.param.u64 	%rd60, [_ZN4fkpm20outer_product_kernelI7double2dEEviiiT0_PT_S4_iPiS5_S4__param_8];
	ld.param.u64 	%rd59, [_ZN4fkpm20outer_product_kernelI7double2dEEviiiT0_PT_S4_iPiS5_S4__param_7];
	setp.lt.u32 	%p4, %r30, 8;
	div.s32 	%r36, %r55, %r3;
	cvta.to.global.u64 	%rd11, %rd59;
	mul.wide.s32 	%rd12, %r36, 4;
	add.s64 	%rd13, %rd11, %rd12;
	cvta.to.global.u64 	%rd14, %rd60;
	add.s64 	%rd15, %rd14, %rd12;
	div.s32 	%r37, %r55, %r29;
	rem.s32 	%r38, %r37, %r29;
	mul.lo.s32 	%r39, %r37, %r29;
	sub.s32 	%r40, %r55, %r39;
	ld.global.u32 	%r41, [%rd15];
	ld.global.u32 	%r42, [%rd13];
	mad.lo.s32 	%r12, %r42, %r29, %r40;
	mad.lo.s32 	%r13, %r41, %r29, %r38;
	mov.b32 	%r60, 0;
	mov.f64 	%fd211, 0d0000000000000000;
	mov.f64 	%fd212, %fd211;
	@%p4 bra 	$L__BB3_8;
	mov.f64 	%fd211, 0d0000000000000000;
	mov.u32 	%r56, %r12;
	mov.u32 	%r57, %r13;
	mov.u32 	%r58, %r10;
$L__BB3_7:
	.pragma "nounroll";
	mul.wide.s32 	%rd16, %r56, 16;
	add.s64 	%rd17, %rd2, %rd16;
	ld.global.v2.f64 	{%fd34, %fd35}, [%rd17];
	mul.wide.s32 	%rd18, %r57, 16;
	add.s64 	%rd19, %rd1, %rd18;
	ld.global.v2.f64 	{%fd36, %fd37}, [%rd19];
	mul.f64 	%fd38, %fd35, %fd37;
	fma.rn.f64 	%fd39, %fd34, %fd36, %fd38;
	mul.f64 	%fd40, %fd35, %fd36;
	mul.f64 	%fd41, %fd34, %fd37;
	sub.f64 	%fd42, %fd40, %fd41;
	add.f64 	%fd43, %fd211, %fd39;
	add.f64 	%fd44, %fd212, %fd42;
	mul.wide.s32 	%rd20, %r5, 16;
	add.s64 	%rd21, %rd17, %rd20;
	ld.global.v2.f64 	{%fd45, %fd46}, [%rd21];
	add.s64 	%rd22, %rd19, %rd20;
	ld.global.v2.f64 	{%fd47, %fd48}, [%rd22];
	mul.f64 	%fd49, %fd46, %fd48;
	fma.rn.f64 	%fd50, %fd45, %fd47, %fd49;
	mul.f64 	%fd51, %fd46, %fd47;
	mul.f64 	%fd52, %fd45, %fd48;
	sub.f64 	%fd53, %fd51, %fd52;
	add.f64 	%fd54, %fd43, %fd50;
	add.f64 	%fd55, %fd44, %fd53;
	add.s64 	%rd23, %rd21, %rd20;
	ld.global.v2.f64 	{%fd56, %fd57}, [%rd23];
	add.s64 	%rd24, %rd22, %rd20;
	ld.global.v2.f64 	{%fd58, %fd59}, [%rd24];
	mul.f64 	%fd60, %fd57, %fd59;
	fma.rn.f64 	%fd61, %fd56, %fd58, %fd60;
	mul.f64 	%fd62, %fd57, %fd58;
	mul.f64 	%fd63, %fd56, %fd59;
	sub.f64 	%fd64, %fd62, %fd63;
	add.f64 	%fd65, %fd54, %fd61;
	add.f64 	%fd66, %fd55, %fd64;
	add.s64 	%rd25, %rd23, %rd20;
	ld.global.v2.f64 	{%fd67, %fd68}, [%rd25];
	add.s64 	%rd26, %rd24, %rd20;
	ld.global.v2.f64 	{%fd69, %fd70}, [%rd26];
	mul.f64 	%fd71, %fd68, %fd70;
	fma.rn.f64 	%fd72, %fd67, %fd69, %fd71;
	mul.f64 	%fd73, %fd68, %fd69;
	mul.f64 	%fd74, %fd67, %fd70;
	sub.f64 	%fd75, %fd73, %fd74;
	add.f64 	%fd76, %fd65, %fd72;
	add.f64 	%fd77, %fd66, %fd75;
	add.s64 	%rd27, %rd25, %rd20;
	ld.global.v2.f64 	{%fd78, %fd79}, [%rd27];
	add.s64 	%rd28, %rd26, %rd20;
	ld.global.v2.f64 	{%fd80, %fd81}, [%rd28];
	mul.f64 	%fd82, %fd79, %fd81;
	fma.rn.f64 	%fd83, %fd78, %fd80, %fd82;
	mul.f64 	%fd84, %fd79, %fd80;
	mul.f64 	%fd85, %fd78, %fd81;
	sub.f64 	%fd86, %fd84, %fd85;
	add.f64 	%fd87, %fd76, %fd83;
	add.f64 	%fd88, %fd77, %fd86;
	add.s64 	%rd29, %rd27, %rd20;
	ld.global.v2.f64 	{%fd89, %fd90}, [%rd29];
	add.s64 	%rd30, %rd28, %rd20;
	ld.global.v2.f64 	{%fd91, %fd92}, [%rd30];
	mul.f64 	%fd93, %fd90, %fd92;
	fma.rn.f64 	%fd94, %fd89, %fd91, %fd93;
	mul.f64 	%fd95, %fd90, %fd91;
	mul.f64 	%fd96, %fd89, %fd92;
	sub.f64 	%fd97, %fd95, %fd96;
	add.f64 	%fd98, %fd87, %fd94;
	add.f64 	%fd99, %fd88, %fd97;
	add.s64 	%rd31, %rd29, %rd20;
	ld.global.v2.f64 	{%fd100, %fd101}, [%rd31];
	add.s64 	%rd32, %rd30, %rd20;
	ld.global.v2.f64 	{%fd102, %fd103}, [%rd32];
	mul.f64 	%fd104, %fd101, %fd103;
	fma.rn.f64 	%fd105, %fd100, %fd102, %fd104;
	mul.f64 	%fd106, %fd101, %fd102;
	mul.f64 	%fd107, %fd100, %fd103;
	sub.f64 	%fd108, %fd106, %fd107;
	add.f64 	%fd109, %fd98, %fd105;
	add.f64 	%fd110, %fd99, %fd108;
	add.s64 	%rd33, %rd31, %rd20;
	ld.global.v2.f64 	{%fd111, %fd112}, [%rd33];
	add.s64 	%rd34, %rd32, %rd20;
	ld.global.v2.f64 	{%fd113, %fd114}, [%rd34];
	mul.f64 	%fd115, %fd112, %fd114;
	fma.rn.f64 	%fd116, %fd111, %fd113, %fd115;
	mul.f64 	%fd117, %fd112, %fd113;
	mul.f64 	%fd118, %fd111, %fd114;
	sub.f64 	%fd119, %fd117, %fd118;
	add.f64 	%fd211, %fd109, %fd116;
	add.f64 	%fd212, %fd110, %fd119;
	add.s32 	%r58, %r58, 8;
	shl.b32 	%r43, %r5, 3;
	add.s32 	%r57, %r57, %r43;
	add.s32 	%r56, %r56, %r43;
	setp.ne.s32 	%p5, %r58, 0;
	mov.u32 	%r60, %r8;
	@%p5 bra 	$L__BB3_7;
$L__BB3_8:
	setp.eq.s32 	%p6, %r7, 0;
	@%p6 bra 	$L__BB3_16;
	add.s32 	%r44, %r7, -1;
	setp.lt.u32 	%p7, %r44, 3;
	@%p7 bra 	$L__BB3_11;
	mul.lo.s32 	%r45, %r5, %r60;
	add.s32 	%r46, %r12, %r45;
	mul.wide.s32 	%rd35, %r46, 16;
	add.s64 	%rd36, %rd2, %rd35;
	ld.global.v2.f64 	{%fd121, %fd122}, [%rd36];
	add.s32 	%r47, %r13, %r45;
	mul.wide.s32 	%rd37, %r47, 16;
	add.s64 	%rd38, %rd1, %rd37;
	ld.global.v2.f64 	{%fd123, %fd124}, [%rd38];
	mul.f64 	%fd125, %fd122, %fd124;
	fma.rn.f64 	%fd126, %fd121, %fd123, %fd125;
	mul.f64 	%fd127, %fd122, %fd123;
	mul.f64 	%fd128, %fd121, %fd124;
	sub.f64 	%fd129, %fd127, %fd128;
	add.f64 	%fd130, %fd211, %fd126;
	add.f64 	%fd131, %fd212, %fd129;
	add.s64 	%rd40, %rd36, %rd50;
	ld.global.v2.f64 	{%fd132, %fd133}, [%rd40];
	add.s64 	%rd41, %rd38, %rd50;
	ld.global.v2.f64 	{%fd134, %fd135}, [%rd41];
	mul.f64 	%fd136, %fd133, %fd135;
	fma.rn.f64 	%fd137, %fd132, %fd134, %fd136;
	mul.f64 	%fd138, %fd133, %fd134;
	mul.f64 	%fd139, %fd132, %fd135;
	sub.f64 	%fd140, %fd138, %fd139;
	add.f64 	%fd141, %fd130, %fd137;
	add.f64 	%fd142, %fd131, %fd140;
	add.s64 	%rd42, %rd40, %rd50;
	ld.global.v2.f64 	{%fd143, %fd144}, [%rd42];
	add.s64 	%rd43, %rd41, %rd50;
	ld.global.v2.f64 	{%fd145, %fd146}, [%rd43];
	mul.f64 	%fd147, %fd144, %fd146;
	fma.rn.f64 	%fd148, %fd143, %fd145, %fd147;
	mul.f64 	%fd149, %fd144, %fd145;
	mul.f64 	%fd150, %fd143, %fd146;
	sub.f64 	%fd151, %fd149, %fd150;
	add.f64 	%fd152, %fd141, %fd148;
	add.f64 	%fd153, %fd142, %fd151;
	add.s64 	%rd44, %rd42, %rd50;
	ld.global.v2.f64 	{%fd154, %fd155}, [%rd44];
	add.s64 	%rd45, %rd43, %rd50;
	ld.global.v2.f64 	{%fd156, %fd157}, [%rd45];
	mul.f64 	%fd158, %fd155, %fd157;
	fma.rn.f64 	%fd159, %fd154, %fd156, %fd158;
	mul.f64 	%fd160, %fd155, %fd156;
	mul.f64 	%fd161, %fd154, %fd157;
	sub.f64 	%fd162, %fd160, %fd161;
	add.f64 	%fd211, %fd152, %fd159;
	add.f64 	%fd212, %fd153, %fd162;
	add.s32 	%r60, %r60, 4;
$L__BB3_11:
	and.b32  	%r48, %r30, 3;
	setp.eq.s32 	%p8, %r48, 0;
	@%p8 bra 	$L__BB3_16;
	setp.eq.s32 	%p9, %r48, 1;
	@%p9 bra 	$L__BB3_14;
	mul.lo.s32 	%r49, %r5, %r60;
	add.s32 	%r50, %r12, %r49;
	mul.wide.s32 	%rd46, %r50, 16;
	add.s64 	%rd47, %rd2, %rd46;
	ld.global.v2.f64 	{%fd164, %fd165}, [%rd47];
	add.s32 	%r51, %r13, %r49;
	mul.wide.s32 	%rd48, %r51, 16;
	add.s64 	%rd49, %rd1, %rd48;
	ld.global.v2.f64 	{%fd166, %fd167}, [%rd49];
	mul.f64 	%fd168, %fd165, %fd167;
	fma.rn.f64 	%fd169, %fd164, %fd166, %fd168;
	mul.f64 	%fd170, %fd165, %fd166;
	mul.f64 	%fd171, %fd164, %fd167;
	sub.f64 	%fd172, %fd170, %fd171;
	add.f64 	%fd173, %fd211, %fd169;
	add.f64 	%fd174, %fd212, %fd172;
	add.s64 	%rd51, %rd47, %rd50;
	ld.global.v2.f64 	{%fd175, %fd176}, [%rd51];
	add.s64 	%rd52, %rd49, %rd50;
	ld.global.v2.f64 	{%fd177, %fd178}, [%rd52];
	mul.f64 	%fd179, %fd176, %fd178;
	fma.rn.f64 	%fd180, %fd175, %fd177, %fd179;
	mul.f64 	%fd181, %fd176, %fd177;
	mul.f64 	%fd182, %fd175, %fd178;
	sub.f64 	%fd183, %fd181, %fd182;
	add.f64 	%fd211, %fd173, %fd180;
	add.f64 	%fd212, %fd174, %fd183;
	add.s32 	%r60, %r60, 2;
$L__BB3_14:
	setp.eq.s32 	%p10, %r9, 0;
	@%p10 bra 	$L__BB3_16;
	mul.lo.s32 	%r52, %r5, %r60;
	add.s32 	%r53, %r12, %r52;
	mul.wide.s32 	%rd53, %r53, 16;
	add.s64 	%rd54, %rd2, %rd53;
	ld.global.v2.f64 	{%fd184, %fd185}, [%rd54];
	add.s32 	%r54, %r13, %r52;
	mul.wide.s32 	%rd55, %r54, 16;
	add.s64 	%rd56, %rd1, %rd55;
	ld.global.v2.f64 	{%fd186, %fd187}, [%rd56];
	mul.f64 	%fd188, %fd185, %fd187;
	fma.rn.f64 	%fd189, %fd184, %fd186, %fd188;
	mul.f64 	%fd190, %fd185, %fd186;
	mul.f64 	%fd191, %fd184, %fd187;
	sub.f64 	%fd192, %fd190, %fd191;
	add.f64 	%fd211, %fd211, %fd189;
	add.f64 	%fd212, %fd212, %fd192;
$L__BB3_16:
	mul.wide.s32 	%rd57, %r55, 16;
	add.s64 	%rd58, %rd3, %rd57;
	ld.global.v2.f64 	{%fd193, %fd194}, [%rd58];
	fma.rn.f64 	%fd195, %fd26, %fd211, %fd193;
	fma.rn.f64 	%fd196, %fd26, %fd212, %fd194;
	st.global.v2.f64 	[%rd58], {%fd195, %fd196};
	add.s32 	%r55, %r55, %r6;
	setp.lt.s32 	%p11, %r55, %r4;
	@%p11 bra 	$L__BB3_5;
$L__BB3_17:
	ret;

}


// ===== COMPILED SASS (sm_100) =====

	.target	sm_100

	.elftype	@"ET_EXEC"


//--------------------- .note.nv.tkinfo           --------------------------
	.section	.note.nv.tkinfo,"",@"SHT_NOTE"
	.sectionflags	@"SHF_NOTE_NV_TKINFO"
	.tkinfo
        /*0018*/ 	.word	0x00000002
        /*0030*/ 	.string	""
        /*0030*/ 	.string	"ptxas"
        /*0030*/ 	.string	"Cuda compilation tools, release 13.0, V13.0.88"
        /*0030*/ 	.string	"Build cuda_13.0.r13.0/compiler.36424714_0"
        /*0030*/ 	.string	"-arch sm_100 -m 64 "



//--------------------- .note.nv.cuinfo           --------------------------
	.section	.note.nv.cuinfo,"",@"SHT_NOTE"
	.sectionflags	@"SHF_NOTE_NV_CUINFO"
        /*0018*/ 	.short	0x0002
        /*001a*/ 	.short	0x0064
        /*001c*/ 	.short	0x0082
	.zero		2


//--------------------- .nv.info                  --------------------------
	.section	.nv.info,"",@"SHT_CUDA_INFO"
	.align	4


	//----- nvinfo : EIATTR_REGCOUNT
	.align		4
        /*0000*/ 	.byte	0x04, 0x2f
        /*0002*/ 	.short	(.L_1 - .L_0)
	.align		4
.L_0:
        /*0004*/ 	.word	index@(_ZN4fkpm20outer_product_kernelIffEEviiiT0_PT_S3_iPiS4_S3_)
        /*0008*/ 	.word	0x00000020


	//----- nvinfo : EIATTR_FRAME_SIZE
	.align		4
.L_1:
        /*000c*/ 	.byte	0x04, 0x11
        /*000e*/ 	.short	(.L_3 - .L_2)
	.align		4
.L_2:
        /*0010*/ 	.word	index@(_ZN4fkpm20outer_product_kernelIffEEviiiT0_PT_S3_iPiS4_S3_)
        /*0014*/ 	.word	0x00000000


	//----- nvinfo : EIATTR_REGCOUNT
	.align		4
.L_3:
        /*0018*/ 	.byte	0x04, 0x2f
        /*001a*/ 	.short	(.L_5 - .L_4)
	.align		4
.L_4:
        /*001c*/ 	.word	index@(_ZN4fkpm20outer_product_kernelIddEEviiiT0_PT_S3_iPiS4_S3_)
        /*0020*/ 	.word	0x00000020


	//----- nvinfo : EIATTR_FRAME_SIZE
	.align		4
.L_5:
        /*0024*/ 	.byte	0x04, 0x11
        /*0026*/ 	.short	(.L_7 - .L_6)
	.align		4
.L_6:
        /*0028*/ 	.word	index@(_ZN4fkpm20outer_product_kernelIddEEviiiT0_PT_S3_iPiS4_S3_)
        /*002c*/ 	.word	0x00000000


	//----- nvinfo : EIATTR_REGCOUNT
	.align		4
.L_7:
        /*0030*/ 	.byte	0x04, 0x2f
        /*0032*/ 	.short	(.L_9 - .L_8)
	.align		4
.L_8:
        /*0034*/ 	.word	index@(_ZN4fkpm20outer_product_kernelI6float2fEEviiiT0_PT_S4_iPiS5_S4_)
        /*0038*/ 	.word	0x00000022


	//----- nvinfo : EIATTR_FRAME_SIZE
	.align		4
.L_9:
        /*003c*/ 	.byte	0x04, 0x11
        /*003e*/ 	.short	(.L_11 - .L_10)
	.align		4
.L_10:
        /*0040*/ 	.word	index@(_ZN4fkpm20outer_product_kernelI6float2fEEviiiT0_PT_S4_iPiS5_S4_)
        /*0044*/ 	.word	0x00000000


	//----- nvinfo : EIATTR_REGCOUNT
	.align		4
.L_11:
        /*0048*/ 	.byte	0x04, 0x2f
        /*004a*/ 	.short	(.L_13 - .L_12)
	.align		4
.L_12:
        /*004c*/ 	.word	index@(_ZN4fkpm20outer_product_kernelI7double2dEEviiiT0_PT_S4_iPiS5_S4_)
        /*0050*/ 	.word	0x00000028


	//----- nvinfo : EIATTR_FRAME_SIZE
	.align		4
.L_13:
        /*0054*/ 	.byte	0x04, 0x11
        /*0056*/ 	.short	(.L_15 - .L_14)
	.align		4
.L_14:
        /*0058*/ 	.word	index@(_ZN4fkpm20outer_product_kernelI7double2dEEviiiT0_PT_S4_iPiS5_S4_)
        /*005c*/ 	.word	0x00000000


	//----- nvinfo : EIATTR_MIN_STACK_SIZE
	.align		4
.L_15:
        /*0060*/ 	.byte	0x04, 0x12
        /*0062*/ 	.short	(.L_17 - .L_16)
	.align		4
.L_16:
        /*0064*/ 	.word	index@(_ZN4fkpm20outer_product_kernelI7double2dEEviiiT0_PT_S4_iPiS5_S4_)
        /*0068*/ 	.word	0x00000000


	//----- nvinfo : EIATTR_MIN_STACK_SIZE
	.align		4
.L_17:
        /*006c*/ 	.byte	0x04, 0x12
        /*006e*/ 	.short	(.L_19 - .L_18)
	.align		4
.L_18:
        /*0070*/ 	.word	index@(_ZN4fkpm20outer_product_kernelI6float2fEEviiiT0_PT_S4_iPiS5_S4_)
        /*0074*/ 	.word	0x00000000


	//----- nvinfo : EIATTR_MIN_STACK_SIZE
	.align		4
.L_19:
        /*0078*/ 	.byte	0x04, 0x12
        /*007a*/ 	.short	(.L_21 - .L_20)
	.align		4
.L_20:
        /*007c*/ 	.word	index@(_ZN4fkpm20outer_product_kernelIddEEviiiT0_PT_S3_iPiS4_S3_)
        /*0080*/ 	.word	0x00000000


	//----- nvinfo : EIATTR_MIN_STACK_SIZE
	.align		4
.L_21:
        /*0084*/ 	.byte	0x04, 0x12
        /*0086*/ 	.short	(.L_23 - .L_22)
	.align		4
.L_22:
        /*0088*/ 	.word	index@(_ZN4fkpm20outer_product_kernelIffEEviiiT0_PT_S3_iPiS4_S3_)
        /*008c*/ 	.word	0x00000000
.L_23:


//--------------------- .nv.compat                --------------------------
	.section	.nv.compat,"",@"SHT_CUDA_COMPAT_INFO"
	.align	4
        /*0000*/ 	.byte	0x02, 0x09, 0x00, 0x00, 0x02, 0x02, 0x01, 0x00, 0x02, 0x05, 0x05, 0x00, 0x03, 0x07, 0x01, 0x01
        /*0010*/ 	.byte	0x02, 0x03, 0x00, 0x00, 0x02, 0x06, 0x01, 0x00, 0x04, 0x0b, 0x08, 0x00, 0x01, 0x00, 0x00, 0x00
        /*0020*/ 	.byte	0x00, 0x00, 0x00, 0x00


//--------------------- .nv.info._ZN4fkpm20outer_product_kernelI7double2dEEviiiT0_PT_S4_iPiS5_S4_ --------------------------
	.section	.nv.info._ZN4fkpm20outer_product_kernelI7double2dEEviiiT0_PT_S4_iPiS5_S4_,"",@"SHT_CUDA_INFO"
	.sectionflags	@""
	.align	4


	//----- nvinfo : EIATTR_CUDA_API_VERSION
	.align		4
        /*0000*/ 	.byte	0x04, 0x37
        /*0002*/ 	.short	(.L_25 - .L_24)
.L_24:
        /*0004*/ 	.word	0x00000082


	//----- nvinfo : EIATTR_KPARAM_INFO
	.align		4
.L_25:
        /*0008*/ 	.byte	0x04, 0x17
        /*000a*/ 	.short	(.L_27 - .L_26)
.L_26:
        /*000c*/ 	.word	0x00000000
        /*0010*/ 	.short	0x0009
        /*0012*/ 	.short	0x0040
        /*0014*/ 	.byte	0x00, 0xf5, 0x21, 0x00


	//----- nvinfo : EIATTR_KPARAM_INFO
	.align		4
.L_27:
        /*0018*/ 	.byte	0x04, 0x17
        /*001a*/ 	.short	(.L_29 - .L_28)
.L_28:
        /*001c*/ 	.word	0x00000000
        /*0020*/ 	.short	0x0008
        /*0022*/ 	.short	0x0038
        /*0024*/ 	.byte	0x00, 0xf5, 0x21, 0x00


	//----- nvinfo : EIATTR_KPARAM_INFO
	.align		4
.L_29:
        /*0028*/ 	.byte	0x04, 0x17
        /*002a*/ 	.short	(.L_31 - .L_30)
.L_30:
        /*002c*/ 	.word	0x00000000
        /*0030*/ 	.short	0x0007
        /*0032*/ 	.short	0x0030
        /*0034*/ 	.byte	0x00, 0xf5, 0x21, 0x00


	//----- nvinfo : EIATTR_KPARAM_INFO
	.align		4
.L_31:
        /*0038*/ 	.byte	0x04, 0x17
        /*003a*/ 	.short	(.L_33 - .L_32)
.L_32:
        /*003c*/ 	.word	0x00000000
        /*0040*/ 	.short	0x0006
        /*0042*/ 	.short	0x0028
        /*0044*/ 	.byte	0x00, 0xf0, 0x11, 0x00


	//----- nvinfo : EIATTR_KPARAM_INFO
	.align		4
.L_33:
        /*0048*/ 	.byte	0x04, 0x17
        /*004a*/ 	.short	(.L_35 - .L_34)
.L_34:
        /*004c*/ 	.word	0x00000000
        /*0050*/ 	.short	0x0005
        /*0052*/ 	.short	0x0020
        /*0054*/ 	.byte	0x00, 0xf5, 0x21, 0x00


	//----- nvinfo : EIATTR_KPARAM_INFO
	.align		4
.L_35:
        /*0058*/ 	.byte	0x04, 0x17
        /*005a*/ 	.short	(.L_37 - .L_36)
.L_36:
        /*005c*/ 	.word	0x00000000
        /*0060*/ 	.short	0x0004
        /*0062*/ 	.short	0x0018
        /*0064*/ 	.byte	0x00, 0xf5, 0x21, 0x00


	//----- nvinfo : EIATTR_KPARAM_INFO
	.align		4
.L_37:
        /*0068*/ 	.byte	0x04, 0x17
        /*006a*/ 	.short	(.L_39 - .L_38)
.L_38:
        /*006c*/ 	.word	0x00000000
        /*0070*/ 	.short	0x0003
        /*0072*/ 	.short	0x0010
        /*0074*/ 	.byte	0x00, 0xf0, 0x21, 0x00


	//----- nvinfo : EIATTR_KPARAM_INFO
	.align		4
.L_39:
        /*0078*/ 	.byte	0x04, 0x17
        /*007a*/ 	.short	(.L_41 - .L_40)
.L_40:
        /*007c*/ 	.word	0x00000000
        /*0080*/ 	.short	0x0002
        /*0082*/ 	.short	0x0008
        /*0084*/ 	.byte	0x00, 0xf0, 0x11, 0x00


	//----- nvinfo : EIATTR_KPARAM_INFO
	.align		4
.L_41:
        /*0088*/ 	.byte	0x04, 0x17
        /*008a*/ 	.short	(.L_43 - .L_42)
.L_42:
        /*008c*/ 	.word	0x00000000
        /*0090*/ 	.short	0x0001
        /*0092*/ 	.short	0x0004
        /*0094*/ 	.byte	0x00, 0xf0, 0x11, 0x00


	//----- nvinfo : EIATTR_KPARAM_INFO
	.align		4
.L_43:
        /*0098*/ 	.byte	0x04, 0x17
        /*009a*/ 	.short	(.L_45 - .L_44)
.L_44:
        /*009c*/ 	.word	0x00000000
        /*00a0*/ 	.short	0x0000
        /*00a2*/ 	.short	0x0000
        /*00a4*/ 	.byte	0x00, 0xf0, 0x11, 0x00


	//----- nvinfo : EIATTR_SPARSE_MMA_MASK
	.align		4
.L_45:
        /*00a8*/ 	.byte	0x03, 0x50
        /*00aa*/ 	.short	0x0000


	//----- nvinfo : EIATTR_MAXREG_COUNT
	.align		4
        /*00ac*/ 	.byte	0x03, 0x1b
        /*00ae*/ 	.short	0x00ff


	//----- nvinfo : EIATTR_MERCURY_ISA_VERSION
	.align		4
        /*00b0*/ 	.byte	0x03, 0x5f
        /*00b2*/ 	.short	0x0101


	//----- nvinfo : EIATTR_VRC_CTA_INIT_COUNT
	.align		4
        /*00b4*/ 	.byte	0x02, 0x4a
	.zero		1
	.zero		1


	//----- nvinfo : EIATTR_EXIT_INSTR_OFFSETS
	.align		4
        /*00b8*/ 	.byte	0x04, 0x1c
        /*00ba*/ 	.short	(.L_47 - .L_46)


	//   ....[0]....
.L_46:
        /*00bc*/ 	.word	0x000000a0


	//   ....[1]....
        /*00c0*/ 	.word	0x000001d0


	//   ....[2]....
        /*00c4*/ 	.word	0x00001360


	//----- nvinfo : EIATTR_CRS_STACK_SIZE
	.align		4
.L_47:
        /*00c8*/ 	.byte	0x04, 0x1e
        /*00ca*/ 	.short	(.L_49 - .L_48)
.L_48:
        /*00cc*/ 	.word	0x00000000


	//----- nvinfo : EIATTR_CBANK_PARAM_SIZE
	.align		4
.L_49:
        /*00d0*/ 	.byte	0x03, 0x19
        /*00d2*/ 	.short	0x0048


	//----- nvinfo : EIATTR_PARAM_CBANK
	.align		4
        /*00d4*/ 	.byte	0x04, 0x0a
        /*00d6*/ 	.short	(.L_51 - .L_50)
	.align		4
.L_50:
        /*00d8*/ 	.word	index@(.nv.constant0._ZN4fkpm20outer_product_kernelI7double2dEEviiiT0_PT_S4_iPiS5_S4_)
        /*00dc*/ 	.short	0x0380
        /*00de*/ 	.short	0x0048


	//----- nvinfo : EIATTR_SW_WAR
	.align		4
.L_51:
        /*00e0*/ 	.byte	0x04, 0x36
        /*00e2*/ 	.short	(.L_53 - .L_52)
.L_52:
        /*00e4*/ 	.word	0x00000008
.L_53:


//--------------------- .nv.info._ZN4fkpm20outer_product_kernelI6float2fEEviiiT0_PT_S4_iPiS5_S4_ --------------------------
	.section	.nv.info._ZN4fkpm20outer_product_kernelI6float2fEEviiiT0_PT_S4_iPiS5_S4_,"",@"SHT_CUDA_INFO"
	.sectionflags	@""
	.align	4


	//----- nvinfo : EIATTR_CUDA_API_VERSION
	.align		4
        /*0000*/ 	.byte	0x04, 0x37
        /*0002*/ 	.short	(.L_55 - .L_54)
.L_54:
        /*0004*/ 	.word	0x00000082


	//----- nvinfo : EIATTR_KPARAM_INFO
	.align		4
.L_55:
        /*0008*/ 	.byte	0x04, 0x17
        /*000a*/ 	.short	(.L_57 - .L_56)
.L_56:
        /*000c*/ 	.word	0x00000000
        /*0010*/ 	.short	0x0009
        /*0012*/ 	.short	0x0038
        /*0014*/ 	.byte	0x00, 0xf5, 0x21, 0x00


	//----- nvinfo : EIATTR_KPARAM_INFO
	.align		4
.L_57:
        /*0018*/ 	.byte	0x04, 0x17
        /*001a*/ 	.short	(.L_59 - .L_58)
.L_58:
        /*001c*/ 	.word	0x00000000
        /*0020*/ 	.short	0x0008
        /*0022*/ 	.short	0x0030
        /*0024*/ 	.byte	0x00, 0xf5, 0x21, 0x00


	//----- nvinfo : EIATTR_KPARAM_INFO
	.align		4
.L_59:
        /*0028*/ 	.byte	0x04, 0x17
        /*002a*/ 	.short	(.L_61 - .L_60)
.L_60:
        /*002c*/ 	.word	0x00000000
        /*0030*/ 	.short	0x0007
        /*0032*/ 	.short	0x0028
        /*0034*/ 	.byte	0x00, 0xf5, 0x21, 0x00


	//----- nvinfo : EIATTR_KPARAM_INFO
	.align		4
.L_61:
        /*0038*/ 	.byte	0x04, 0x17
        /*003a*/ 	.short	(.L_63 - .L_62)
.L_62:
        /*003c*/ 	.word	0x00000000
        /*0040*/ 	.short	0x0006
        /*0042*/ 	.short	0x0020
        /*0044*/ 	.byte	0x00, 0xf0, 0x11, 0x00


	//----- nvinfo : EIATTR_KPARAM_INFO
	.align		4
.L_63:
        /*0048*/ 	.byte	0x04, 0x17
        /*004a*/ 	.short	(.L_65 - .L_64)
.L_64:
        /*004c*/ 	.word	0x00000000
        /*0050*/ 	.short	0x0005
        /*0052*/ 	.short	0x0018
        /*0054*/ 	.byte	0x00, 0xf5, 0x21, 0x00


	//----- nvinfo : EIATTR_KPARAM_INFO
	.align		4
.L_65:
        /*0058*/ 	.byte	0x04, 0x17
        /*005a*/ 	.short	(.L_67 - .L_66)
.L_66:
        /*005c*/ 	.word	0x00000000
        /*0060*/ 	.short	0x0004
        /*0062*/ 	.short	0x0010
        /*0064*/ 	.byte	0x00, 0xf5, 0x21, 0x00


	//----- nvinfo : EIATTR_KPARAM_INFO
	.align		4
.L_67:
        /*0068*/ 	.byte	0x04, 0x17
        /*006a*/ 	.short	(.L_69 - .L_68)
.L_68:
        /*006c*/ 	.word	0x00000000
        /*0070*/ 	.short	0x0003
        /*0072*/ 	.short	0x000c
        /*0074*/ 	.byte	0x00, 0xf0, 0x11, 0x00


	//----- nvinfo : EIATTR_KPARAM_INFO
	.align		4
.L_69:
        /*0078*/ 	.byte	0x04, 0x17
        /*007a*/ 	.short	(.L_71 - .L_70)
.L_70:
        /*007c*/ 	.word	0x00000000
        /*0080*/ 	.short	0x0002
        /*0082*/ 	.short	0x0008
        /*0084*/ 	.byte	0x00, 0xf0, 0x11, 0x00


	//----- nvinfo : EIATTR_KPARAM_INFO
	.align		4
.L_71:
        /*0088*/ 	.byte	0x04, 0x17
        /*008a*/ 	.short	(.L_73 - .L_72)
.L_72:
        /*008c*/ 	.word	0x00000000
        /*0090*/ 	.short	0x0001
        /*0092*/ 	.short	0x0004
        /*0094*/ 	.byte	0x00, 0xf0, 0x11, 0x00


	//----- nvinfo : EIATTR_KPARAM_INFO
	.align		4
.L_73:
        /*0098*/ 	.byte	0x04, 0x17
        /*009a*/ 	.short	(.L_75 - .L_74)
.L_74:
        /*009c*/ 	.word	0x00000000
        /*00a0*/ 	.short	0x0000
        /*00a2*/ 	.short	0x0000
        /*00a4*/ 	.byte	0x00, 0xf0, 0x11, 0x00


	//----- nvinfo : EIATTR_SPARSE_MMA_MASK
	.align		4
.L_75:
        /*00a8*/ 	.byte	0x03, 0x50
        /*00aa*/ 	.short	0x0000


	//----- nvinfo : EIATTR_MAXREG_COUNT
	.align		4
        /*00ac*/ 	.byte	0x03, 0x1b
        /*00ae*/ 	.short	0x00ff


	//----- nvinfo : EIATTR_MERCURY_ISA_VERSION
	.align		4
        /*00b0*/ 	.byte	0x03, 0x5f
        /*00b2*/ 	.short	0x0101


	//----- nvinfo : EIATTR_VRC_CTA_INIT_COUNT
	.align		4
        /*00b4*/ 	.byte	0x02, 0x4a
	.zero		1
	.zero		1


	//----- nvinfo : EIATTR_EXIT_INSTR_OFFSETS
	.align		4
        /*00b8*/ 	.byte	0x04, 0x1c
        /*00ba*/ 	.short	(.L_77 - .L_76)


	//   ....[0]....
.L_76:
        /*00bc*/ 	.word	0x000000a0


	//   ....[1]....
        /*00c0*/ 	.word	0x000001d0


	//   ....[2]....
        /*00c4*/ 	.word	0x00001310


	//----- nvinfo : EIATTR_CRS_STACK_SIZE
	.align		4
.L_77:
        /*00c8*/ 	.byte	0x04, 0x1e
        /*00ca*/ 	.short	(.L_79 - .L_78)
.L_78:
        /*00cc*/ 	.word	0x00000000


	//----- nvinfo : EIATTR_CBANK_PARAM_SIZE
	.align		4
.L_79:
        /*00d0*/ 	.byte	0x03, 0x19
        /*00d2*/ 	.short	0x0040


	//----- nvinfo : EIATTR_PARAM_CBANK
	.align		4
        /*00d4*/ 	.byte	0x04, 0x0a
        /*00d6*/ 	.short	(.L_81 - .L_80)
	.align		4
.L_80:
        /*00d8*/ 	.word	index@(.nv.constant0._ZN4fkpm20outer_product_kernelI6float2fEEviiiT0_PT_S4_iPiS5_S4_)
        /*00dc*/ 	.short	0x0380
        /*00de*/ 	.short	0x0040


	//----- nvinfo : EIATTR_SW_WAR
	.align		4
.L_81:
        /*00e0*/ 	.byte	0x04, 0x36
        /*00e2*/ 	.short	(.L_83 - .L_82)
.L_82:
        /*00e4*/ 	.word	0x00000008
.L_83:


//--------------------- .nv.info._ZN4fkpm20outer_product_kernelIddEEviiiT0_PT_S3_iPiS4_S3_ --------------------------
	.section	.nv.info._ZN4fkpm20outer_product_kernelIddEEviiiT0_PT_S3_iPiS4_S3_,"",@"SHT_CUDA_INFO"
	.sectionflags	@""
	.align	4


	//----- nvinfo : EIATTR_CUDA_API_VERSION
	.align		4
        /*0000*/ 	.byte	0x04, 0x37
        /*0002*/ 	.short	(.L_85 - .L_84)
.L_84:
        /*0004*/ 	.word	0x00000082


	//----- nvinfo : EIATTR_KPARAM_INFO
	.align		4
.L_85:
        /*0008*/ 	.byte	0x04, 0x17
        /*000a*/ 	.short	(.L_87 - .L_86)
.L_86:
        /*000c*/ 	.word	0x00000000
        /*0010*/ 	.short	0x0009
        /*0012*/ 	.short	0x0040
        /*0014*/ 	.byte	0x00, 0xf5, 0x21, 0x00


	//----- nvinfo : EIATTR_KPARAM_INFO
	.align		4
.L_87:
        /*0018*/ 	.byte	0x04, 0x17
        /*001a*/ 	.short	(.L_89 - .L_88)
.L_88:
        /*001c*/ 	.word	0x00000000
        /*0020*/ 	.short	0x0008
        /*0022*/ 	.short	0x0038
        /*0024*/ 	.byte	0x00, 0xf5, 0x21, 0x00


	//----- nvinfo : EIATTR_KPARAM_INFO
	.align		4
.L_89:
        /*0028*/ 	.byte	0x04, 0x17
        /*002a*/ 	.short	(.L_91 - .L_90)
.L_90:
        /*002c*/ 	.word	0x00000000
        /*0030*/ 	.short	0x0007
        /*0032*/ 	.short	0x0030
        /*0034*/ 	.byte	0x00, 0xf5, 0x21, 0x00


	//----- nvinfo : EIATTR_KPARAM_INFO
	.align		4
.L_91:
        /*0038*/ 	.byte	0x04, 0x17
        /*003a*/ 	.short	(.L_93 - .L_92)
.L_92:
        /*003c*/ 	.word	0x00000000
        /*0040*/ 	.short	0x0006
        /*0042*/ 	.short	0x0028
        /*0044*/ 	.byte	0x00, 0xf0, 0x11, 0x00


	//----- nvinfo : EIATTR_KPARAM_INFO
	.align		4
.L_93:
        /*0048*/ 	.byte	0x04, 0x17
        /*004a*/ 	.short	(.L_95 - .L_94)
.L_94:
        /*004c*/ 	.word	0x00000000
        /*0050*/ 	.short	0x0005
        /*0052*/ 	.short	0x0020
        /*0054*/ 	.byte	0x00, 0xf5, 0x21, 0x00


	//----- nvinfo : EIATTR_KPARAM_INFO
	.align		4
.L_95:
        /*0058*/ 	.byte	0x04, 0x17
        /*005a*/ 	.short	(.L_97 - .L_96)
.L_96:
        /*005c*/ 	.word	0x00000000
        /*0060*/ 	.short	0x0004
        /*0062*/ 	.short	0x0018
        /*0064*/ 	.byte	0x00, 0xf5, 0x21, 0x00


	//----- nvinfo : EIATTR_KPARAM_INFO
	.align		4
.L_97:
        /*0068*/ 	.byte	0x04, 0x17
        /*006a*/ 	.short	(.L_99 - .L_98)
.L_98:
        /*006c*/ 	.word	0x00000000
        /*0070*/ 	.short	0x0003
        /*0072*/ 	.short	0x0010
        /*0074*/ 	.byte	0x00, 0xf0, 0x21, 0x00


	//----- nvinfo : EIATTR_KPARAM_INFO
	.align		4
.L_99:
        /*0078*/ 	.byte	0x04, 0x17
        /*007a*/ 	.short	(.L_101 - .L_100)
.L_100:
        /*007c*/ 	.word	0x00000000
        /*0080*/ 	.short	0x0002
        /*0082*/ 	.short	0x0008
        /*0084*/ 	.byte	0x00, 0xf0, 0x11, 0x00


	//----- nvinfo : EIATTR_KPARAM_INFO
	.align		4
.L_101:
        /*0088*/ 	.byte	0x04, 0x17
        /*008a*/ 	.short	(.L_103 - .L_102)
.L_102:
        /*008c*/ 	.word	0x00000000
        /*0090*/ 	.short	0x0001
        /*0092*/ 	.short	0x0004
        /*0094*/ 	.byte	0x00, 0xf0, 0x11, 0x00


	//----- nvinfo : EIATTR_KPARAM_INFO
	.align		4
.L_103:
        /*0098*/ 	.byte	0x04, 0x17
        /*009a*/ 	.short	(.L_105 - .L_104)
.L_104:
        /*009c*/ 	.word	0x00000000
        /*00a0*/ 	.short	0x0000
        /*00a2*/ 	.short	0x0000
        /*00a4*/ 	.byte	0x00, 0xf0, 0x11, 0x00


	//----- nvinfo : EIATTR_SPARSE_MMA_MASK
	.align		4
.L_105:
        /*00a8*/ 	.byte	0x03, 0x50
        /*00aa*/ 	.short	0x0000


	//----- nvinfo : EIATTR_MAXREG_COUNT
	.align		4
        /*00ac*/ 	.byte	0x03, 0x1b
        /*00ae*/ 	.short	0x00ff


	//----- nvinfo : EIATTR_MERCURY_ISA_VERSION
	.align		4
        /*00b0*/ 	.byte	0x03, 0x5f
        /*00b2*/ 	.short	0x0101


	//----- nvinfo : EIATTR_VRC_CTA_INIT_COUNT
	.align		4
        /*00b4*/ 	.byte	0x02, 0x4a
	.zero		1
	.zero		1


	//----- nvinfo : EIATTR_EXIT_INSTR_OFFSETS
	.align		4
        /*00b8*/ 	.byte	0x04, 0x1c
        /*00ba*/ 	.short	(.L_107 - .L_106)


	//   ....[0]....
.L_106:
        /*00bc*/ 	.word	0x000000a0


	//   ....[1]....
        /*00c0*/ 	.word	0x000001c0


	//   ....[2]....
        /*00c4*/ 	.word	0x00000e30


	//----- nvinfo : EIATTR_CRS_STACK_SIZE
	.align		4
.L_107:
        /*00c8*/ 	.byte	0x04, 0x1e
        /*00ca*/ 	.short	(.L_109 - .L_108)
.L_108:
        /*00cc*/ 	.word	0x00000000


	//----- nvinfo : EIATTR_CBANK_PARAM_SIZE
	.align		4
.L_109:
        /*00d0*/ 	.byte	0x03, 0x19
        /*00d2*/ 	.short	0x0048


	//----- nvinfo : EIATTR_PARAM_CBANK
	.align		4
        /*00d4*/ 	.byte	0x04, 0x0a
        /*00d6*/ 	.short	(.L_111 - .L_110)
	.align		4
.L_110:
        /*00d8*/ 	.word	index@(.nv.constant0._ZN4fkpm20outer_product_kernelIddEEviiiT0_PT_S3_iPiS4_S3_)
        /*00dc*/ 	.short	0x0380
        /*00de*/ 	.short	0x0048


	//----- nvinfo : EIATTR_SW_WAR
	.align		4
.L_111:
        /*00e0*/ 	.byte	0x04, 0x36
        /*00e2*/ 	.short	(.L_113 - .L_112)
.L_112:
        /*00e4*/ 	.word	0x00000008
.L_113:


//--------------------- .nv.info._ZN4fkpm20outer_product_kernelIffEEviiiT0_PT_S3_iPiS4_S3_ --------------------------
	.section	.nv.info._ZN4fkpm20outer_product_kernelIffEEviiiT0_PT_S3_iPiS4_S3_,"",@"SHT_CUDA_INFO"
	.sectionflags	@""
	.align	4


	//----- nvinfo : EIATTR_CUDA_API_VERSION
	.align		4
        /*0000*/ 	.byte	0x04, 0x37
        /*0002*/ 	.short	(.L_115 - .L_114)
.L_114:
        /*0004*/ 	.word	0x00000082


	//----- nvinfo : EIATTR_KPARAM_INFO
	.align		4
.L_115:
        /*0008*/ 	.byte	0x04, 0x17
        /*000a*/ 	.short	(.L_117 - .L_116)
.L_116:
        /*000c*/ 	.word	0x00000000
        /*0010*/ 	.short	0x0009
        /*0012*/ 	.short	0x0038
        /*0014*/ 	.byte	0x00, 0xf5, 0x21, 0x00


	//----- nvinfo : EIATTR_KPARAM_INFO
	.align		4
.L_117:
        /*0018*/ 	.byte	0x04, 0x17
        /*001a*/ 	.short	(.L_119 - .L_118)
.L_118:
        /*001c*/ 	.word	0x00000000
        /*0020*/ 	.short	0x0008
        /*0022*/ 	.short	0x0030
        /*0024*/ 	.byte	0x00, 0xf5, 0x21, 0x00


	//----- nvinfo : EIATTR_KPARAM_INFO
	.align		4
.L_119:
        /*0028*/ 	.byte	0x04, 0x17
        /*002a*/ 	.short	(.L_121 - .L_120)
.L_120:
        /*002c*/ 	.word	0x00000000
        /*0030*/ 	.short	0x0007
        /*0032*/ 	.short	0x0028
        /*0034*/ 	.byte	0x00, 0xf5, 0x21, 0x00


	//----- nvinfo : EIATTR_KPARAM_INFO
	.align		4
.L_121:
        /*0038*/ 	.byte	0x04, 0x17
        /*003a*/ 	.short	(.L_123 - .L_122)
.L_122:
        /*003c*/ 	.word	0x00000000
        /*0040*/ 	.short	0x0006
        /*0042*/ 	.short	0x0020
        /*0044*/ 	.byte	0x00, 0xf0, 0x11, 0x00


	//----- nvinfo : EIATTR_KPARAM_INFO
	.align		4
.L_123:
        /*0048*/ 	.byte	0x04, 0x17
        /*004a*/ 	.short	(.L_125 - .L_124)
.L_124:
        /*004c*/ 	.word	0x00000000
        /*0050*/ 	.short	0x0005
        /*0052*/ 	.short	0x0018
        /*0054*/ 	.byte	0x00, 0xf5, 0x21, 0x00


	//----- nvinfo : EIATTR_KPARAM_INFO
	.align		4
.L_125:
        /*0058*/ 	.byte	0x04, 0x17
        /*005a*/ 	.short	(.L_127 - .L_126)
.L_126:
        /*005c*/ 	.word	0x00000000
        /*0060*/ 	.short	0x0004
        /*0062*/ 	.short	0x0010
        /*0064*/ 	.byte	0x00, 0xf5, 0x21, 0x00


	//----- nvinfo : EIATTR_KPARAM_INFO
	.align		4
.L_127:
        /*0068*/ 	.byte	0x04, 0x17
        /*006a*/ 	.short	(.L_129 - .L_128)
.L_128:
        /*006c*/ 	.word	0x00000000
        /*0070*/ 	.short	0x0003
        /*0072*/ 	.short	0x000c
        /*0074*/ 	.byte	0x00, 0xf0, 0x11, 0x00


	//----- nvinfo : EIATTR_KPARAM_INFO
	.align		4
.L_129:
        /*0078*/ 	.byte	0x04, 0x17
        /*007a*/ 	.short	(.L_131 - .L_130)
.L_130:
        /*007c*/ 	.word	0x00000000
        /*0080*/ 	.short	0x0002
        /*0082*/ 	.short	0x0008
        /*0084*/ 	.byte	0x00, 0xf0, 0x11, 0x00


	//----- nvinfo : EIATTR_KPARAM_INFO
	.align		4
.L_131:
        /*0088*/ 	.byte	0x04, 0x17
        /*008a*/ 	.short	(.L_133 - .L_132)
.L_132:
        /*008c*/ 	.word	0x00000000
        /*0090*/ 	.short	0x0001
        /*0092*/ 	.short	0x0004
        /*0094*/ 	.byte	0x00, 0xf0, 0x11, 0x00


	//----- nvinfo : EIATTR_KPARAM_INFO
	.align		4
.L_133:
        /*0098*/ 	.byte	0x04, 0x17
        /*009a*/ 	.short	(.L_135 - .L_134)
.L_134:
        /*009c*/ 	.word	0x00000000
        /*00a0*/ 	.short	0x0000
        /*00a2*/ 	.short	0x0000
        /*00a4*/ 	.byte	0x00, 0xf0, 0x11, 0x00


	//----- nvinfo : EIATTR_SPARSE_MMA_MASK
	.align		4
.L_135:
        /*00a8*/ 	.byte	0x03, 0x50
        /*00aa*/ 	.short	0x0000


	//----- nvinfo : EIATTR_MAXREG_COUNT
	.align		4
        /*00ac*/ 	.byte	0x03, 0x1b
        /*00ae*/ 	.short	0x00ff


	//----- nvinfo : EIATTR_MERCURY_ISA_VERSION
	.align		4
        /*00b0*/ 	.byte	0x03, 0x5f
        /*00b2*/ 	.short	0x0101


	//----- nvinfo : EIATTR_VRC_CTA_INIT_COUNT
	.align		4
        /*00b4*/ 	.byte	0x02, 0x4a
	.zero		1
	.zero		1


	//----- nvinfo : EIATTR_EXIT_INSTR_OFFSETS
	.align		4
        /*00b8*/ 	.byte	0x04, 0x1c
        /*00ba*/ 	.short	(.L_137 - .L_136)


	//   ....[0]....
.L_136:
        /*00bc*/ 	.word	0x000000a0


	//   ....[1]....
        /*00c0*/ 	.word	0x000001c0


	//   ....[2]....
        /*00c4*/ 	.word	0x00000e30


	//----- nvinfo : EIATTR_CRS_STACK_SIZE
	.align		4
.L_137:
        /*00c8*/ 	.byte	0x04, 0x1e
        /*00ca*/ 	.short	(.L_139 - .L_138)
.L_138:
        /*00cc*/ 	.word	0x00000000


	//----- nvinfo : EIATTR_CBANK_PARAM_SIZE
	.align		4
.L_139:
        /*00d0*/ 	.byte	0x03, 0x19
        /*00d2*/ 	.short	0x0040


	//----- nvinfo : EIATTR_PARAM_CBANK
	.align		4
        /*00d4*/ 	.byte	0x04, 0x0a
        /*00d6*/ 	.short	(.L_141 - .L_140)
	.align		4
.L_140:
        /*00d8*/ 	.word	index@(.nv.constant0._ZN4fkpm20outer_product_kernelIffEEviiiT0_PT_S3_iPiS4_S3_)
        /*00dc*/ 	.short	0x0380
        /*00de*/ 	.short	0x0040


	//----- nvinfo : EIATTR_SW_WAR
	.align		4
.L_141:
        /*00e0*/ 	.byte	0x04, 0x36
        /*00e2*/ 	.short	(.L_143 - .L_142)
.L_142:
        /*00e4*/ 	.word	0x00000008
.L_143:


//--------------------- .nv.callgraph             --------------------------
	.section	.nv.callgraph,"",@"SHT_CUDA_CALLGRAPH"
	.align	4
	.sectionentsize	8
	.align		4
        /*0000*/ 	.word	0x00000000
	.align		4
        /*0004*/ 	.word	0xffffffff
	.align		4
        /*0008*/ 	.word	0x00000000
	.align		4
        /*000c*/ 	.word	0xfffffffe
	.align		4
        /*0010*/ 	.word	0x00000000
	.align		4
        /*0014*/ 	.word	0xfffffffd
	.align		4
        /*0018*/ 	.word	0x00000000
	.align		4
        /*001c*/ 	.word	0xfffffffc


//--------------------- .text._ZN4fkpm20outer_product_kernelI7double2dEEviiiT0_PT_S4_iPiS5_S4_ --------------------------
	.section	.text._ZN4fkpm20outer_product_kernelI7double2dEEviiiT0_PT_S4_iPiS5_S4_,"ax",@progbits
	.align	128
        .global         _ZN4fkpm20outer_product_kernelI7double2dEEviiiT0_PT_S4_iPiS5_S4_
        .type           _ZN4fkpm20outer_product_kernelI7double2dEEviiiT0_PT_S4_iPiS5_S4_,@function
        .size           _ZN4fkpm20outer_product_kernelI7double2dEEviiiT0_PT_S4_iPiS5_S4_,(.L_x_34 - _ZN4fkpm20outer_product_kernelI7double2dEEviiiT0_PT_S4_iPiS5_S4_)
        .other          _ZN4fkpm20outer_product_kernelI7double2dEEviiiT0_PT_S4_iPiS5_S4_,@"STO_CUDA_ENTRY STV_DEFAULT"
_ZN4fkpm20outer_product_kernelI7double2dEEviiiT0_PT_S4_iPiS5_S4_:
.text._ZN4fkpm20outer_product_kernelI7double2dEEviiiT0_PT_S4_iPiS5_S4_:
[----:B------:R-:W-:Y:S01]  /*0000*/  LDC R1, c[0x0][0x37c] ;  /* 0x0000df00ff017b82 */ /* 0x000fe20000000800 */
[----:B------:R-:W0:Y:S07]  /*0010*/  S2R R20, SR_TID.X ;  /* 0x0000000000147919 */ /* 0x000e2e0000002100 */
[----:B------:R-:W0:Y:S01]  /*0020*/  S2UR UR6, SR_CTAID.X ;  /* 0x00000000000679c3 */ /* 0x000e220000002500 */
[----:B------:R-:W1:Y:S01]  /*0030*/  LDCU UR7, c[0x0][0x384] ;  /* 0x00007080ff0777ac */ /* 0x000e620008000800 */
[----:B------:R-:W2:Y:S06]  /*0040*/  LDCU UR5, c[0x0][0x3a8] ;  /* 0x00007500ff0577ac */ /* 0x000eac0008000800 */
[----:B------:R-:W0:Y:S01]  /*0050*/  LDC R3, c[0x0][0x360] ;  /* 0x0000d800ff037b82 */ /* 0x000e220000000800 */
[----:B-1----:R-:W-:-:S04]  /*0060*/  UIMAD UR4, UR7, UR7, URZ ;  /* 0x00000007070472a4 */ /* 0x002fc8000f8e02ff */
[----:B--2---:R-:W-:Y:S01]  /*0070*/  UIMAD UR4, UR4, UR5, URZ ;  /* 0x00000005040472a4 */ /* 0x004fe2000f8e02ff */
[----:B0-----:R-:W-:-:S05]  /*0080*/  IMAD R20, R3, UR6, R20 ;  /* 0x0000000603147c24 */ /* 0x001fca000f8e0214 */
[----:B------:R-:W-:-:S13]  /*0090*/  ISETP.GE.AND P0, PT, R20, UR4, PT ;  /* 0x0000000414007c0c */ /* 0x000fda000bf06270 */
[----:B------:R-:W-:Y:S05]  /*00a0*/  @P0 EXIT ;  /* 0x000000000000094d */ /* 0x000fea0003800000 */
[----:B------:R-:W0:Y:S01]  /*00b0*/  LDCU UR5, c[0x0][0x388] ;  /* 0x00007100ff0577ac */ /* 0x000e220008000800 */
[----:B------:R-:W1:Y:S01]  /*00c0*/  LDC R21, c[0x0][0x380] ;  /* 0x0000e000ff157b82 */ /* 0x000e620000000800 */
[----:B------:R-:W2:Y:S01]  /*00d0*/  LDCU UR6, c[0x0][0x370] ;  /* 0x00006e00ff0677ac */ /* 0x000ea20008000800 */
[----:B------:R-:W3:Y:S06]  /*00e0*/  LDCU.64 UR8, c[0x0][0x358] ;  /* 0x00006b00ff0877ac */ /* 0x000eec0008000a00 */
[----:B------:R-:W4:Y:S01]  /*00f0*/  LDC.64 R6, c[0x0][0x3c0] ;  /* 0x0000f000ff067b82 */ /* 0x000f220000000a00 */
[----:B------:R-:W1:Y:S01]  /*0100*/  LDCU.64 UR10, c[0x0][0x390] ;  /* 0x00007200ff0a77ac */ /* 0x000e620008000a00 */
[----:B0-----:R-:W-:Y:S01]  /*0110*/  UISETP.GT.AND UP0, UPT, UR5, URZ, UPT ;  /* 0x000000ff0500728c */ /* 0x001fe2000bf04270 */
[----:B--2---:R-:W-:-:S02]  /*0120*/  IMAD R3, R3, UR6, RZ ;  /* 0x0000000603037c24 */ /* 0x004fc4000f8e02ff */
[----:B-1----:R-:W-:-:S06]  /*0130*/  IMAD R21, R21, UR7, RZ ;  /* 0x0000000715157c24 */ /* 0x002fcc000f8e02ff */
[----:B---3--:R-:W-:Y:S05]  /*0140*/  BRA.U UP0, `(.L_x_0) ;  /* 0x0000000100247547 */ /* 0x008fea000b800000 */
.L_x_1:
[----:B0---4-:R-:W-:-:S05]  /*0150*/  IMAD.WIDE R4, R20, 0x10, R6 ;  /* 0x0000001014047825 */ /* 0x011fca00078e0206 */
[----:B------:R-:W2:Y:S01]  /*0160*/  LDG.E.128 R8, desc[UR8][R4.64] ;  /* 0x0000000804087981 */ /* 0x000ea2000c1e1d00 */
[----:B------:R-:W-:-:S04]  /*0170*/  IADD3 R20, PT, PT, R3, R20, RZ ;  /* 0x0000001403147210 */ /* 0x000fc80007ffe0ff */
[----:B------:R-:W-:Y:S01]  /*0180*/  ISETP.GE.AND P0, PT, R20, UR4, PT ;  /* 0x0000000414007c0c */ /* 0x000fe2000bf06270 */
[----:B--2---:R-:W-:Y:S02]  /*0190*/  DFMA R8, RZ, UR10, R8 ;  /* 0x0000000aff087c2b */ /* 0x004fe40008000008 */
[----:B------:R-:W-:-:S07]  /*01a0*/  DFMA R10, RZ, UR10, R10 ;  /* 0x0000000aff0a7c2b */ /* 0x000fce000800000a */
[----:B------:R0:W-:Y:S03]  /*01b0*/  STG.E.128 desc[UR8][R4.64], R8 ;  /* 0x0000000804007986 */ /* 0x0001e6000c101d08 */
[----:B------:R-:W-:Y:S05]  /*01c0*/  @!P0 BRA `(.L_x_1) ;  /* 0xfffffffc00e08947 */ /* 0x000fea000383ffff */
[----:B------:R-:W-:Y:S05]  /*01d0*/  EXIT ;  /* 0x000000000000794d */ /* 0x000fea0003800000 */
.L_x_0:
[----:B------:R-:W-:-:S12]  /*01e0*/  ULOP3.LUT UR5, UR5, 0x7ffffff8, URZ, 0xc0, !UPT ;  /* 0x7ffffff805057892 */ /* 0x000fd8000f8ec0ff */
.L_x_7:
[----:B0-----:R-:W0:Y:S01]  /*01f0*/  LDC R0, c[0x0][0x384] ;  /* 0x0000e100ff007b82 */ /* 0x001e220000000800 */
[----:B----4-:R-:W-:-:S07]  /*0200*/  IABS R6, R20 ;  /* 0x0000001400067213 */ /* 0x010fce0000000000 */
[----:B------:R-:W1:Y:S01]  /*0210*/  LDC R22, c[0x0][0x388] ;  /* 0x0000e200ff167b82 */ /* 0x000e620000000800 */
[----:B0-----:R-:W-:-:S05]  /*0220*/  IMAD R13, R0, R0, RZ ;  /* 0x00000000000d7224 */ /* 0x001fca00078e02ff */
[-C--:B------:R-:W-:Y:S02]  /*0230*/  IABS R7, R13.reuse ;  /* 0x0000000d00077213 */ /* 0x080fe40000000000 */
[----:B------:R-:W-:Y:S02]  /*0240*/  IABS R8, R13 ;  /* 0x0000000d00087213 */ /* 0x000fe40000000000 */
[----:B------:R-:W0:Y:S08]  /*0250*/  I2F.RP R2, R7 ;  /* 0x0000000700027306 */ /* 0x000e300000209400 */
[----:B0-----:R-:W0:Y:S02]  /*0260*/  MUFU.RCP R2, R2 ;  /* 0x0000000200027308 */ /* 0x001e240000001000 */
[----:B0-----:R-:W-:-:S02]  /*0270*/  IADD3 R4, PT, PT, R2, 0xffffffe, RZ ;  /* 0x0ffffffe02047810 */ /* 0x001fc40007ffe0ff */
[----:B------:R-:W-:-:S04]  /*0280*/  IADD3 R2, PT, PT, RZ, -R8, RZ ;  /* 0x80000008ff027210 */ /* 0x000fc80007ffe0ff */
[----:B------:R0:W2:Y:S02]  /*0290*/  F2I.FTZ.U32.TRUNC.NTZ R5, R4 ;  /* 0x0000000400057305 */ /* 0x0000a4000021f000 */
[----:B0-----:R-:W-:Y:S01]  /*02a0*/  HFMA2 R4, -RZ, RZ, 0, 0 ;  /* 0x00000000ff047431 */ /* 0x001fe200000001ff */
[----:B--2---:R-:W-:-:S05]  /*02b0*/  IADD3 R0, PT, PT, RZ, -R5, RZ ;  /* 0x80000005ff007210 */ /* 0x004fca0007ffe0ff */
[----:B------:R-:W-:Y:S01]  /*02c0*/  IMAD R9, R0, R7, RZ ;  /* 0x0000000700097224 */ /* 0x000fe200078e02ff */
[----:B------:R-:W-:-:S03]  /*02d0*/  MOV R0, R6 ;  /* 0x0000000600007202 */ /* 0x000fc60000000f00 */
[----:B------:R-:W-:-:S06]  /*02e0*/  IMAD.HI.U32 R5, R5, R9, R4 ;  /* 0x0000000905057227 */ /* 0x000fcc00078e0004 */
[----:B------:R-:W-:Y:S02]  /*02f0*/  IMAD.HI.U32 R9, R5, R0, RZ ;  /* 0x0000000005097227 */ /* 0x000fe400078e00ff */
[----:B------:R-:W0:Y:S02]  /*0300*/  LDC.64 R4, c[0x0][0x3b0] ;  /* 0x0000ec00ff047b82 */ /* 0x000e240000000a00 */
[----:B------:R-:W-:-:S05]  /*0310*/  IMAD R2, R9, R2, R0 ;  /* 0x0000000209027224 */ /* 0x000fca00078e0200 */
[----:B------:R-:W-:-:S13]  /*0320*/  ISETP.GT.U32.AND P2, PT, R7, R2, PT ;  /* 0x000000020700720c */ /* 0x000fda0003f44070 */
[----:B------:R-:W-:Y:S01]  /*0330*/  @!P2 IMAD.IADD R2, R2, 0x1, -R7 ;  /* 0x000000010202a824 */ /* 0x000fe200078e0a07 */
[----:B------:R-:W-:Y:S02]  /*0340*/  @!P2 IADD3 R9, PT, PT, R9, 0x1, RZ ;  /* 0x000000010909a810 */ /* 0x000fe40007ffe0ff */
[----:B------:R-:W-:Y:S02]  /*0350*/  ISETP.NE.AND P2, PT, R13, RZ, PT ;  /* 0x000000ff0d00720c */ /* 0x000fe40003f45270 */
[----:B------:R-:W-:Y:S02]  /*0360*/  ISETP.GE.U32.AND P0, PT, R2, R7, PT ;  /* 0x000000070200720c */ /* 0x000fe40003f06070 */
[----:B------:R-:W-:Y:S01]  /*0370*/  LOP3.LUT R2, R20, R13, RZ, 0x3c, !PT ;  /* 0x0000000d14027212 */ /* 0x000fe200078e3cff */
[----:B------:R-:W2:Y:S03]  /*0380*/  LDC.64 R6, c[0x0][0x3b8] ;  /* 0x0000ee00ff067b82 */ /* 0x000ea60000000a00 */
[----:B------:R-:W-:-:S07]  /*0390*/  ISETP.GE.AND P1, PT, R2, RZ, PT ;  /* 0x000000ff0200720c */ /* 0x000fce0003f26270 */
[----:B------:R-:W-:-:S04]  /*03a0*/  @P0 IADD3 R9, PT, PT, R9, 0x1, RZ ;  /* 0x0000000109090810 */ /* 0x000fc80007ffe0ff */
[----:B------:R-:W-:-:S04]  /*03b0*/  MOV R11, R9 ;  /* 0x00000009000b7202 */ /* 0x000fc80000000f00 */
[----:B------:R-:W-:Y:S02]  /*03c0*/  @!P1 IADD3 R11, PT, PT, -R11, RZ, RZ ;  /* 0x000000ff0b0b9210 */ /* 0x000fe40007ffe1ff */
[----:B------:R-:W-:-:S05]  /*03d0*/  @!P2 LOP3.LUT R11, RZ, R13, RZ, 0x33, !PT ;  /* 0x0000000dff0ba212 */ /* 0x000fca00078e33ff */
[C---:B0-----:R-:W-:Y:S02]  /*03e0*/  IMAD.WIDE R8, R11.reuse, 0x4, R4 ;  /* 0x000000040b087825 */ /* 0x041fe400078e0204 */
[----:B------:R-:W0:Y:S02]  /*03f0*/  LDC R5, c[0x0][0x384] ;  /* 0x0000e100ff057b82 */ /* 0x000e240000000800 */
[----:B--2---:R-:W-:Y:S01]  /*0400*/  IMAD.WIDE R10, R11, 0x4, R6 ;  /* 0x000000040b0a7825 */ /* 0x004fe200078e0206 */
[----:B------:R2:W3:Y:S04]  /*0410*/  LDG.E R2, desc[UR8][R8.64] ;  /* 0x0000000808027981 */ /* 0x0004e8000c1e1900 */
[----:B------:R-:W4:Y:S01]  /*0420*/  LDG.E R4, desc[UR8][R10.64] ;  /* 0x000000080a047981 */ /* 0x000f22000c1e1900 */
[----:B------:R-:W-:-:S02]  /*0430*/  MOV R23, RZ ;  /* 0x000000ff00177202 */ /* 0x000fc40000000f00 */
[----:B------:R-:W-:Y:S02]  /*0440*/  CS2R R30, SRZ ;  /* 0x00000000001e7805 */ /* 0x000fe4000001ff00 */
[----:B------:R-:W-:Y:S02]  /*0450*/  CS2R R28, SRZ ;  /* 0x00000000001c7805 */ /* 0x000fe4000001ff00 */
[----:B0-----:R-:W-:-:S04]  /*0460*/  IABS R7, R5 ;  /* 0x0000000500077213 */ /* 0x001fc80000000000 */
[----:B------:R-:W0:Y:S08]  /*0470*/  I2F.RP R6, R7 ;  /* 0x0000000700067306 */ /* 0x000e300000209400 */
[----:B0-----:R-:W0:Y:S02]  /*0480*/  MUFU.RCP R6, R6 ;  /* 0x0000000600067308 */ /* 0x001e240000001000 */
[----:B0-----:R-:W-:-:S06]  /*0490*/  VIADD R12, R6, 0xffffffe ;  /* 0x0ffffffe060c7836 */ /* 0x001fcc0000000000 */
[----:B------:R0:W5:Y:S02]  /*04a0*/  F2I.FTZ.U32.TRUNC.NTZ R13, R12 ;  /* 0x0000000c000d7305 */ /* 0x000164000021f000 */
[----:B0-----:R-:W-:Y:S01]  /*04b0*/  HFMA2 R12, -RZ, RZ, 0, 0 ;  /* 0x00000000ff0c7431 */ /* 0x001fe200000001ff */
[----:B-----5:R-:W-:-:S05]  /*04c0*/  IADD3 R14, PT, PT, RZ, -R13, RZ ;  /* 0x8000000dff0e7210 */ /* 0x020fca0007ffe0ff */
[----:B--2---:R-:W-:-:S04]  /*04d0*/  IMAD R9, R14, R7, RZ ;  /* 0x000000070e097224 */ /* 0x004fc800078e02ff */
[----:B------:R-:W-:-:S06]  /*04e0*/  IMAD.HI.U32 R13, R13, R9, R12 ;  /* 0x000000090d0d7227 */ /* 0x000fcc00078e000c */
[----:B------:R-:W-:-:S05]  /*04f0*/  IMAD.HI.U32 R8, R13, R0, RZ ;  /* 0x000000000d087227 */ /* 0x000fca00078e00ff */
[----:B------:R-:W-:-:S05]  /*0500*/  IADD3 R9, PT, PT, -R8, RZ, RZ ;  /* 0x000000ff08097210 */ /* 0x000fca0007ffe1ff */
[----:B------:R-:W-:Y:S01]  /*0510*/  IMAD R0, R7, R9, R0 ;  /* 0x0000000907007224 */ /* 0x000fe200078e0200 */
[----:B------:R-:W-:-:S04]  /*0520*/  LOP3.LUT R9, RZ, R5, RZ, 0x33, !PT ;  /* 0x00000005ff097212 */ /* 0x000fc800078e33ff */
[----:B------:R-:W-:-:S13]  /*0530*/  ISETP.GT.U32.AND P2, PT, R7, R0, PT ;  /* 0x000000000700720c */ /* 0x000fda0003f44070 */
[-C--:B------:R-:W-:Y:S02]  /*0540*/  @!P2 IADD3 R0, PT, PT, R0, -R7.reuse, RZ ;  /* 0x800000070000a210 */ /* 0x080fe40007ffe0ff */
[----:B------:R-:W-:Y:S02]  /*0550*/  @!P2 IADD3 R8, PT, PT, R8, 0x1, RZ ;  /* 0x000000010808a810 */ /* 0x000fe40007ffe0ff */
[----:B------:R-:W-:Y:S02]  /*0560*/  ISETP.GE.U32.AND P1, PT, R0, R7, PT ;  /* 0x000000070000720c */ /* 0x000fe40003f26070 */
[----:B------:R-:W-:-:S04]  /*0570*/  LOP3.LUT R0, R20, R5, RZ, 0x3c, !PT ;  /* 0x0000000514007212 */ /* 0x000fc800078e3cff */
[----:B------:R-:W-:-:S07]  /*0580*/  ISETP.GE.AND P0, PT, R0, RZ, PT ;  /* 0x000000ff0000720c */ /* 0x000fce0003f06270 */
[----:B------:R-:W-:Y:S01]  /*0590*/  @P1 VIADD R8, R8, 0x1 ;  /* 0x0000000108081836 */ /* 0x000fe20000000000 */
[----:B------:R-:W-:-:S05]  /*05a0*/  ISETP.NE.AND P1, PT, R5, RZ, PT ;  /* 0x000000ff0500720c */ /* 0x000fca0003f25270 */
[----:B------:R-:W-:-:S04]  /*05b0*/  @!P0 IADD3 R8, PT, PT, -R8, RZ, RZ ;  /* 0x000000ff08088210 */ /* 0x000fc80007ffe1ff */
[----:B------:R-:W-:-:S04]  /*05c0*/  SEL R6, R9, R8, !P1 ;  /* 0x0000000809067207 */ /* 0x000fc80004800000 */
[----:B------:R-:W-:Y:S02]  /*05d0*/  IABS R0, R6 ;  /* 0x0000000600007213 */ /* 0x000fe40000000000 */
[C---:B------:R-:W-:Y:S02]  /*05e0*/  ISETP.GE.AND P2, PT, R6.reuse, RZ, PT ;  /* 0x000000ff0600720c */ /* 0x040fe40003f46270 */
[----:B------:R-:W-:Y:S01]  /*05f0*/  IADD3 R6, PT, PT, -R6, RZ, RZ ;  /* 0x000000ff06067210 */ /* 0x000fe20007ffe1ff */
[----:B------:R-:W-:-:S05]  /*0600*/  IMAD.HI.U32 R13, R13, R0, RZ ;  /* 0x000000000d0d7227 */ /* 0x000fca00078e00ff */
[----:B------:R-:W-:-:S05]  /*0610*/  IADD3 R13, PT, PT, -R13, RZ, RZ ;  /* 0x000000ff0d0d7210 */ /* 0x000fca0007ffe1ff */
[----:B------:R-:W-:-:S05]  /*0620*/  IMAD R0, R7, R13, R0 ;  /* 0x0000000d07007224 */ /* 0x000fca00078e0200 */
[----:B------:R-:W-:-:S13]  /*0630*/  ISETP.GT.U32.AND P0, PT, R7, R0, PT ;  /* 0x000000000700720c */ /* 0x000fda0003f04070 */
[----:B------:R-:W-:-:S04]  /*0640*/  @!P0 IADD3 R0, PT, PT, R0, -R7, RZ ;  /* 0x8000000700008210 */ /* 0x000fc80007ffe0ff */
[----:B------:R-:W-:-:S13]  /*0650*/  ISETP.GT.U32.AND P0, PT, R7, R0, PT ;  /* 0x000000000700720c */ /* 0x000fda0003f04070 */
[----:B------:R-:W-:Y:S02]  /*0660*/  @!P0 IADD3 R0, PT, PT, R0, -R7, RZ ;  /* 0x8000000700008210 */ /* 0x000fe40007ffe0ff */
[----:B-1----:R-:W-:-:S03]  /*0670*/  ISETP.GE.U32.AND P0, PT, R22, 0x8, PT ;  /* 0x000000081600780c */ /* 0x002fc60003f06070 */
[----:B------:R-:W-:-:S05]  /*0680*/  @!P2 IMAD.MOV R0, RZ, RZ, -R0 ;  /* 0x000000ffff00a224 */ /* 0x000fca00078e0a00 */
[----:B------:R-:W-:Y:S01]  /*0690*/  SEL R9, R9, R0, !P1 ;  /* 0x0000000009097207 */ /* 0x000fe20004800000 */
[----:B------:R-:W-:-:S04]  /*06a0*/  IMAD R0, R5, R6, R20 ;  /* 0x0000000605007224 */ /* 0x000fc800078e0214 */
[-C--:B---3--:R-:W-:Y:S02]  /*06b0*/  IMAD R0, R2, R5.reuse, R0 ;  /* 0x0000000502007224 */ /* 0x088fe400078e0200 */
[----:B----4-:R-:W-:Y:S01]  /*06c0*/  IMAD R2, R4, R5, R9 ;  /* 0x0000000504027224 */ /* 0x010fe200078e0209 */
[----:B------:R-:W-:Y:S06]  /*06d0*/  @!P0 BRA `(.L_x_2) ;  /* 0x0000000400748947 */ /* 0x000fec0003800000 */
[----:B------:R-:W-:Y:S01]  /*06e0*/  UIADD3 UR6, UPT, UPT, -UR5, URZ, URZ ;  /* 0x000000ff05067290 */ /* 0x000fe2000fffe1ff */
[----:B------:R-:W-:Y:S02]  /*06f0*/  MOV R26, R0 ;  /* 0x00000000001a7202 */ /* 0x000fe40000000f00 */
[----:B------:R-:W-:Y:S02]  /*0700*/  CS2R R30, SRZ ;  /* 0x00000000001e7805 */ /* 0x000fe4000001ff00 */
[----:B------:R-:W-:Y:S02]  /*0710*/  MOV R24, R2 ;  /* 0x0000000200187202 */ /* 0x000fe40000000f00 */
[----:B------:R-:W-:-:S07]  /*0720*/  MOV R23, UR6 ;  /* 0x0000000600177c02 */ /* 0x000fce0008000f00 */
.L_x_3:
[----:B------:R-:W0:Y:S08]  /*0730*/  LDC.64 R34, c[0x0][0x398] ;  /* 0x0000e600ff227b82 */ /* 0x000e300000000a00 */
[----:B------:R-:W1:Y:S01]  /*0740*/  LDC.64 R32, c[0x0][0x3a0] ;  /* 0x0000e800ff207b82 */ /* 0x000e620000000a00 */
[----:B0-----:R-:W-:-:S05]  /*0750*/  IMAD.WIDE R34, R26, 0x10, R34 ;  /* 0x000000101a227825 */ /* 0x001fca00078e0222 */
[----:B------:R-:W2:Y:S01]  /*0760*/  LDG.E.128 R4, desc[UR8][R34.64] ;  /* 0x0000000822047981 */ /* 0x000ea2000c1e1d00 */
[----:B-1----:R-:W-:-:S05]  /*0770*/  IMAD.WIDE R32, R24, 0x10, R32 ;  /* 0x0000001018207825 */ /* 0x002fca00078e0220 */
[----:B------:R-:W2:Y:S01]  /*0780*/  LDG.E.128 R8, desc[UR8][R32.64] ;  /* 0x0000000820087981 */ /* 0x000ea2000c1e1d00 */
[----:B------:R-:W-:-:S04]  /*0790*/  IMAD.WIDE R16, R21, 0x10, R34 ;  /* 0x0000001015107825 */ /* 0x000fc800078e0222 */
[----:B------:R-:W-:Y:S01]  /*07a0*/  IMAD.WIDE R14, R21, 0x10, R32 ;  /* 0x00000010150e7825 */ /* 0x000fe200078e0220 */
[-C--:B--2---:R-:W-:Y:S02]  /*07b0*/  DMUL R18, R6, R10.reuse ;  /* 0x0000000a06127228 */ /* 0x084fe40000000000 */
[----:B------:R-:W-:-:S06]  /*07c0*/  DMUL R12, R4, R10 ;  /* 0x0000000a040c7228 */ /* 0x000fcc0000000000 */
[-C--:B------:R-:W-:Y:S02]  /*07d0*/  DFMA R18, R4, R8.reuse, R18 ;  /* 0x000000080412722b */ /* 0x080fe40000000012 */
[----:B------:R-:W-:Y:S01]  /*07e0*/  DFMA R12, R6, R8, -R12 ;  /* 0x00000008060c722b */ /* 0x000fe2000000080c */
[----:B------:R-:W2:Y:S04]  /*07f0*/  LDG.E.128 R4, desc[UR8][R16.64] ;  /* 0x0000000810047981 */ /* 0x000ea8000c1e1d00 */
[----:B------:R-:W2:Y:S01]  /*0800*/  LDG.E.128 R8, desc[UR8][R14.64] ;  /* 0x000000080e087981 */ /* 0x000ea2000c1e1d00 */
[----:B------:R-:W-:Y:S02]  /*0810*/  DADD R18, R18, R30 ;  /* 0x0000000012127229 */ /* 0x000fe4000000001e */
[----:B------:R-:W-:Y:S01]  /*0820*/  DADD R30, R12, R28 ;  /* 0x000000000c1e7229 */ /* 0x000fe2000000001c */
        /* <DEDUP_REMOVED lines=36> */
[----:B------:R0:W2:Y:S04]  /*0a70*/  LDG.E.128 R4, desc[UR8][R16.64] ;  /* 0x0000000810047981 */ /* 0x0000a8000c1e1d00 */
[----:B------:R-:W2:Y:S01]  /*0a80*/  LDG.E.128 R8, desc[UR8][R14.64] ;  /* 0x000000080e087981 */ /* 0x000ea2000c1e1d00 */
[----:B------:R-:W-:Y:S01]  /*0a90*/  DADD R12, R18, R12 ;  /* 0x00000000120c7229 */ /* 0x000fe2000000000c */
[----:B------:R-:W-:Y:S01]  /*0aa0*/  IMAD.WIDE R36, R21, 0x10, R16 ;  /* 0x0000001015247825 */ /* 0x000fe200078e0210 */
[----:B------:R-:W-:-:S03]  /*0ab0*/  DADD R30, R30, R34 ;  /* 0x000000001e1e7229 */ /* 0x000fc60000000022 */
[----:B------:R-:W-:-:S04]  /*0ac0*/  IMAD.WIDE R34, R21, 0x10, R14 ;  /* 0x0000001015227825 */ /* 0x000fc800078e020e */
[----:B0-----:R-:W-:Y:S01]  /*0ad0*/  IMAD.WIDE R16, R21, 0x10, R34 ;  /* 0x0000001015107825 */ /* 0x001fe200078e0222 */
[-C--:B--2---:R-:W-:Y:S02]  /*0ae0*/  DMUL R32, R6, R10.reuse ;  /* 0x0000000a06207228 */ /* 0x084fe40000000000 */
[----:B------:R-:W-:-:S06]  /*0af0*/  DMUL R18, R4, R10 ;  /* 0x0000000a04127228 */ /* 0x000fcc0000000000 */
[-C--:B------:R-:W-:Y:S02]  /*0b00*/  DFMA R32, R4, R8.reuse, R32 ;  /* 0x000000080420722b */ /* 0x080fe40000000020 */
[----:B------:R-:W-:Y:S01]  /*0b10*/  DFMA R18, R6, R8, -R18 ;  /* 0x000000080612722b */ /* 0x000fe20000000812 */
[----:B------:R-:W2:Y:S04]  /*0b20*/  LDG.E.128 R4, desc[UR8][R36.64] ;  /* 0x0000000824047981 */ /* 0x000ea8000c1e1d00 */
[----:B------:R-:W2:Y:S01]  /*0b30*/  LDG.E.128 R8, desc[UR8][R34.64] ;  /* 0x0000000822087981 */ /* 0x000ea2000c1e1d00 */
[----:B------:R-:W-:Y:S01]  /*0b40*/  DADD R32, R12, R32 ;  /* 0x000000000c207229 */ /* 0x000fe20000000020 */
[----:B------:R-:W-:Y:S01]  /*0b50*/  IMAD.WIDE R12, R21, 0x10, R36 ;  /* 0x00000010150c7825 */ /* 0x000fe200078e0224 */
[----:B------:R-:W-:-:S02]  /*0b60*/  DADD R30, R30, R18 ;  /* 0x000000001e1e7229 */ /* 0x000fc40000000012 */
[----:B------:R-:W3:Y:S04]  /*0b70*/  LDG.E.128 R16, desc[UR8][R16.64] ;  /* 0x0000000810107981 */ /* 0x000ee8000c1e1d00 */
[----:B------:R-:W3:Y:S01]  /*0b80*/  LDG.E.128 R12, desc[UR8][R12.64] ;  /* 0x000000080c0c7981 */ /* 0x000ee2000c1e1d00 */
[----:B------:R-:W-:-:S04]  /*0b90*/  IADD3 R23, PT, PT, R23, 0x8, RZ ;  /* 0x0000000817177810 */ /* 0x000fc80007ffe0ff */
[----:B------:R-:W-:Y:S01]  /*0ba0*/  ISETP.NE.AND P0, PT, R23, RZ, PT ;  /* 0x000000ff1700720c */ /* 0x000fe20003f05270 */
[C---:B------:R-:W-:Y:S01]  /*0bb0*/  IMAD R26, R21.reuse, 0x8, R26 ;  /* 0x00000008151a7824 */ /* 0x040fe200078e021a */
[----:B------:R-:W-:Y:S01]  /*0bc0*/  LEA R24, R21, R24, 0x3 ;  /* 0x0000001815187211 */ /* 0x000fe200078e18ff */
[----:B--2---:R-:W-:-:S08]  /*0bd0*/  DMUL R28, R6, R10 ;  /* 0x0000000a061c7228 */ /* 0x004fd00000000000 */
[C---:B------:R-:W-:Y:S02]  /*0be0*/  DFMA R28, R4.reuse, R8, R28 ;  /* 0x00000008041c722b */ /* 0x040fe4000000001c */
[----:B------:R-:W-:-:S08]  /*0bf0*/  DMUL R4, R4, R10 ;  /* 0x0000000a04047228 */ /* 0x000fd00000000000 */
[----:B------:R-:W-:Y:S02]  /*0c00*/  DFMA R4, R6, R8, -R4 ;  /* 0x000000080604722b */ /* 0x000fe40000000804 */
[-C--:B---3--:R-:W-:Y:S02]  /*0c10*/  DMUL R6, R14, R18.reuse ;  /* 0x000000120e067228 */ /* 0x088fe40000000000 */
[----:B------:R-:W-:Y:S02]  /*0c20*/  DMUL R18, R12, R18 ;  /* 0x000000120c127228 */ /* 0x000fe40000000000 */
[----:B------:R-:W-:Y:S02]  /*0c30*/  DADD R28, R32, R28 ;  /* 0x00000000201c7229 */ /* 0x000fe4000000001c */
[----:B------:R-:W-:Y:S02]  /*0c40*/  DADD R4, R30, R4 ;  /* 0x000000001e047229 */ /* 0x000fe40000000004 */
[----:B------:R-:W-:-:S02]  /*0c50*/  DFMA R6, R12, R16, R6 ;  /* 0x000000100c06722b */ /* 0x000fc40000000006 */
[----:B------:R-:W-:-:S06]  /*0c60*/  DFMA R18, R14, R16, -R18 ;  /* 0x000000100e12722b */ /* 0x000fcc0000000812 */
[----:B------:R-:W-:Y:S02]  /*0c70*/  DADD R30, R28, R6 ;  /* 0x000000001c1e7229 */ /* 0x000fe40000000006 */
[----:B------:R-:W-:Y:S01]  /*0c80*/  DADD R28, R4, R18 ;  /* 0x00000000041c7229 */ /* 0x000fe20000000012 */
[----:B------:R-:W-:Y:S10]  /*0c90*/  @P0 BRA `(.L_x_3) ;  /* 0xfffffff800a40947 */ /* 0x000ff4000383ffff */
[----:B------:R-:W-:-:S07]  /*0ca0*/  MOV R23, UR5 ;  /* 0x0000000500177c02 */ /* 0x000fce0008000f00 */
.L_x_2:
[----:B------:R-:W0:Y:S02]  /*0cb0*/  LDCU UR6, c[0x0][0x388] ;  /* 0x00007100ff0677ac */ /* 0x000e240008000800 */
[----:B0-----:R-:W-:-:S04]  /*0cc0*/  ULOP3.LUT UR6, UR6, 0x7, URZ, 0xc0, !UPT ;  /* 0x0000000706067892 */ /* 0x001fc8000f8ec0ff */
[----:B------:R-:W-:-:S09]  /*0cd0*/  UISETP.NE.AND UP0, UPT, UR6, URZ, UPT ;  /* 0x000000ff0600728c */ /* 0x000fd2000bf05270 */
[----:B------:R-:W-:Y:S05]  /*0ce0*/  BRA.U !UP0, `(.L_x_4) ;  /* 0x0000000508747547 */ /* 0x000fea000b800000 */
[----:B------:R-:W-:-:S04]  /*0cf0*/  UIADD3 UR6, UPT, UPT, UR6, -0x1, URZ ;  /* 0xffffffff06067890 */ /* 0x000fc8000fffe0ff */
[----:B------:R-:W-:-:S09]  /*0d00*/  UISETP.GE.U32.AND UP0, UPT, UR6, 0x3, UPT ;  /* 0x000000030600788c */ /* 0x000fd2000bf06070 */
[----:B------:R-:W-:Y:S05]  /*0d10*/  BRA.U !UP0, `(.L_x_5) ;  /* 0x0000000108b47547 */ /* 0x000fea000b800000 */
[----:B------:R-:W0:Y:S01]  /*0d20*/  LDC.64 R26, c[0x0][0x398] ;  /* 0x0000e600ff1a7b82 */ /* 0x000e220000000a00 */
[CC--:B------:R-:W-:Y:S02]  /*0d30*/  IMAD R5, R21.reuse, R23.reuse, R0 ;  /* 0x0000001715057224 */ /* 0x0c0fe400078e0200 */
[----:B------:R-:W-:-:S05]  /*0d40*/  IMAD R7, R21, R23, R2 ;  /* 0x0000001715077224 */ /* 0x000fca00078e0202 */
[----:B------:R-:W1:Y:S01]  /*0d50*/  LDC.64 R18, c[0x0][0x3a0] ;  /* 0x0000e800ff127b82 */ /* 0x000e620000000a00 */
[----:B0-----:R-:W-:-:S04]  /*0d60*/  IMAD.WIDE R26, R5, 0x10, R26 ;  /* 0x00000010051a7825 */ /* 0x001fc800078e021a */
[----:B-1----:R-:W-:Y:S02]  /*0d70*/  IMAD.WIDE R18, R7, 0x10, R18 ;  /* 0x0000001007127825 */ /* 0x002fe400078e0212 */
[----:B------:R-:W2:Y:S04]  /*0d80*/  LDG.E.128 R4, desc[UR8][R26.64] ;  /* 0x000000081a047981 */ /* 0x000ea8000c1e1d00 */
        /* <DEDUP_REMOVED lines=8> */
[----:B------:R0:W2:Y:S01]  /*0e10*/  LDG.E.128 R8, desc[UR8][R12.64] ;  /* 0x000000080c087981 */ /* 0x0000a2000c1e1d00 */
[----:B------:R-:W-:Y:S01]  /*0e20*/  DADD R24, R30, R24 ;  /* 0x000000001e187229 */ /* 0x000fe20000000018 */
[----:B------:R-:W-:Y:S01]  /*0e30*/  IMAD.WIDE R26, R21, 0x10, R14 ;  /* 0x00000010151a7825 */ /* 0x000fe200078e020e */
[----:B------:R-:W-:-:S03]  /*0e40*/  DADD R28, R28, R16 ;  /* 0x000000001c1c7229 */ /* 0x000fc60000000010 */
[----:B------:R-:W-:-:S04]  /*0e50*/  IMAD.WIDE R30, R21, 0x10, R12 ;  /* 0x00000010151e7825 */ /* 0x000fc800078e020c */
[----:B0-----:R-:W-:-:S06]  /*0e60*/  IMAD.WIDE R12, R21, 0x10, R26 ;  /* 0x00000010150c7825 */ /* 0x001fcc00078e021a */
[----:B------:R-:W3:Y:S01]  /*0e70*/  LDG.E.128 R12, desc[UR8][R12.64] ;  /* 0x000000080c0c7981 */ /* 0x000ee2000c1e1d00 */
[-C--:B--2---:R-:W-:Y:S02]  /*0e80*/  DMUL R16, R6, R10.reuse ;  /* 0x0000000a06107228 */ /* 0x084fe40000000000 */
[----:B------:R-:W-:-:S06]  /*0e90*/  DMUL R18, R4, R10 ;  /* 0x0000000a04127228 */ /* 0x000fcc0000000000 */
[-C--:B------:R-:W-:Y:S02]  /*0ea0*/  DFMA R4, R4, R8.reuse, R16 ;  /* 0x000000080404722b */ /* 0x080fe40000000010 */
[----:B------:R-:W-:Y:S01]  /*0eb0*/  DFMA R18, R6, R8, -R18 ;  /* 0x000000080612722b */ /* 0x000fe20000000812 */
[----:B------:R-:W2:Y:S05]  /*0ec0*/  LDG.E.128 R8, desc[UR8][R30.64] ;  /* 0x000000081e087981 */ /* 0x000eaa000c1e1d00 */
[----:B------:R-:W-:Y:S02]  /*0ed0*/  DADD R24, R24, R4 ;  /* 0x0000000018187229 */ /* 0x000fe40000000004 */
[----:B------:R-:W2:Y:S01]  /*0ee0*/  LDG.E.128 R4, desc[UR8][R26.64] ;  /* 0x000000081a047981 */ /* 0x000ea2000c1e1d00 */
[----:B------:R-:W-:Y:S01]  /*0ef0*/  IMAD.WIDE R16, R21, 0x10, R30 ;  /* 0x0000001015107825 */ /* 0x000fe200078e021e */
[----:B------:R-:W-:-:S05]  /*0f00*/  DADD R28, R28, R18 ;  /* 0x000000001c1c7229 */ /* 0x000fca0000000012 */
[----:B------:R-:W3:Y:S01]  /*0f10*/  LDG.E.128 R16, desc[UR8][R16.64] ;  /* 0x0000000810107981 */ /* 0x000ee2000c1e1d00 */
[----:B------:R-:W-:Y:S01]  /*0f20*/  IADD3 R23, PT, PT, R23, 0x4, RZ ;  /* 0x0000000417177810 */ /* 0x000fe20007ffe0ff */
[-C--:B--2---:R-:W-:Y:S02]  /*0f30*/  DMUL R32, R6, R10.reuse ;  /* 0x0000000a06207228 */ /* 0x084fe40000000000 */
[----:B------:R-:W-:-:S06]  /*0f40*/  DMUL R10, R4, R10 ;  /* 0x0000000a040a7228 */ /* 0x000fcc0000000000 */
[----:B------:R-:W-:Y:S02]  /*0f50*/  DFMA R32, R4, R8, R32 ;  /* 0x000000080420722b */ /* 0x000fe40000000020 */
[----:B---3--:R-:W-:Y:S02]  /*0f60*/  DMUL R4, R14, R18 ;  /* 0x000000120e047228 */ /* 0x008fe40000000000 */
[----:B------:R-:W-:Y:S02]  /*0f70*/  DFMA R10, R6, R8, -R10 ;  /* 0x00000008060a722b */ /* 0x000fe4000000080a */
[----:B------:R-:W-:Y:S02]  /*0f80*/  DMUL R18, R12, R18 ;  /* 0x000000120c127228 */ /* 0x000fe40000000000 */
[----:B------:R-:W-:Y:S02]  /*0f90*/  DADD R24, R24, R32 ;  /* 0x0000000018187229 */ /* 0x000fe40000000020 */
[----:B------:R-:W-:-:S02]  /*0fa0*/  DFMA R4, R12, R16, R4 ;  /* 0x000000100c04722b */ /* 0x000fc40000000004 */
[----:B------:R-:W-:Y:S02]  /*0fb0*/  DADD R28, R28, R10 ;  /* 0x000000001c1c7229 */ /* 0x000fe4000000000a */
[----:B------:R-:W-:-:S04]  /*0fc0*/  DFMA R18, R14, R16, -R18 ;  /* 0x000000100e12722b */ /* 0x000fc80000000812 */
[----:B------:R-:W-:-:S04]  /*0fd0*/  DADD R30, R24, R4 ;  /* 0x00000000181e7229 */ /* 0x000fc80000000004 */
[----:B------:R-:W-:-:S11]  /*0fe0*/  DADD R28, R28, R18 ;  /* 0x000000001c1c7229 */ /* 0x000fd60000000012 */
.L_x_5:
[----:B------:R-:W-:-:S13]  /*0ff0*/  LOP3.LUT P0, R4, R22, 0x3, RZ, 0xc0, !PT ;  /* 0x0000000316047812 */ /* 0x000fda000780c0ff */
[----:B------:R-:W-:Y:S05]  /*1000*/  @!P0 BRA `(.L_x_4) ;  /* 0x0000000000ac8947 */ /* 0x000fea0003800000 */
[----:B------:R-:W-:Y:S02]  /*1010*/  ISETP.NE.AND P0, PT, R4, 0x1, PT ;  /* 0x000000010400780c */ /* 0x000fe40003f05270 */
[----:B------:R-:W-:-:S11]  /*1020*/  LOP3.LUT P1, RZ, R22, 0x1, RZ, 0xc0, !PT ;  /* 0x0000000116ff7812 */ /* 0x000fd6000782c0ff */
[----:B------:R-:W-:Y:S05]  /*1030*/  @!P0 BRA `(.L_x_6) ;  /* 0x0000000000648947 */ /* 0x000fea0003800000 */
        /* <DEDUP_REMOVED lines=9> */
[----:B------:R-:W-:Y:S02]  /*10d0*/  IMAD.WIDE R16, R21, 0x10, R26 ;  /* 0x0000001015107825 */ /* 0x000fe400078e021a */
[----:B------:R-:W3:Y:S04]  /*10e0*/  LDG.E.128 R12, desc[UR8][R12.64] ;  /* 0x000000080c0c7981 */ /* 0x000ee8000c1e1d00 */
[----:B------:R-:W3:Y:S01]  /*10f0*/  LDG.E.128 R16, desc[UR8][R16.64] ;  /* 0x0000000810107981 */ /* 0x000ee2000c1e1d00 */
[----:B------:R-:W-:Y:S01]  /*1100*/  IADD3 R23, PT, PT, R23, 0x2, RZ ;  /* 0x0000000217177810 */ /* 0x000fe20007ffe0ff */
[-C--:B--2---:R-:W-:Y:S02]  /*1110*/  DMUL R24, R6, R10.reuse ;  /* 0x0000000a06187228 */ /* 0x084fe40000000000 */
[----:B------:R-:W-:-:S06]  /*1120*/  DMUL R10, R4, R10 ;  /* 0x0000000a040a7228 */ /* 0x000fcc0000000000 */
[-C--:B------:R-:W-:Y:S02]  /*1130*/  DFMA R24, R4, R8.reuse, R24 ;  /* 0x000000080418722b */ /* 0x080fe40000000018 */
[----:B------:R-:W-:Y:S02]  /*1140*/  DFMA R10, R6, R8, -R10 ;  /* 0x00000008060a722b */ /* 0x000fe4000000080a */
[-C--:B---3--:R-:W-:Y:S02]  /*1150*/  DMUL R4, R14, R18.reuse ;  /* 0x000000120e047228 */ /* 0x088fe40000000000 */
[----:B------:R-:W-:Y:S02]  /*1160*/  DMUL R18, R12, R18 ;  /* 0x000000120c127228 */ /* 0x000fe40000000000 */
[----:B------:R-:W-:Y:S02]  /*1170*/  DADD R24, R30, R24 ;  /* 0x000000001e187229 */ /* 0x000fe40000000018 */
[----:B------:R-:W-:-:S02]  /*1180*/  DADD R10, R28, R10 ;  /* 0x000000001c0a7229 */ /* 0x000fc4000000000a */
[-C--:B------:R-:W-:Y:S02]  /*1190*/  DFMA R4, R12, R16.reuse, R4 ;  /* 0x000000100c04722b */ /* 0x080fe40000000004 */
[----:B------:R-:W-:-:S06]  /*11a0*/  DFMA R18, R14, R16, -R18 ;  /* 0x000000100e12722b */ /* 0x000fcc0000000812 */
[----:B------:R-:W-:Y:S02]  /*11b0*/  DADD R30, R24, R4 ;  /* 0x00000000181e7229 */ /* 0x000fe40000000004 */
[----:B------:R-:W-:-:S11]  /*11c0*/  DADD R28, R10, R18 ;  /* 0x000000000a1c7229 */ /* 0x000fd60000000012 */
.L_x_6:
[----:B------:R-:W-:Y:S05]  /*11d0*/  @!P1 BRA `(.L_x_4) ;  /* 0x0000000000389947 */ /* 0x000fea0003800000 */
[----:B------:R-:W0:Y:S01]  /*11e0*/  LDC.64 R4, c[0x0][0x398] ;  /* 0x0000e600ff047b82 */ /* 0x000e220000000a00 */
[CC--:B------:R-:W-:Y:S02]  /*11f0*/  IMAD R7, R21.reuse, R23.reuse, R0 ;  /* 0x0000001715077224 */ /* 0x0c0fe400078e0200 */
[----:B------:R-:W-:-:S05]  /*1200*/  IMAD R23, R21, R23, R2 ;  /* 0x0000001715177224 */ /* 0x000fca00078e0202 */
[----:B------:R-:W1:Y:S01]  /*1210*/  LDC.64 R8, c[0x0][0x3a0] ;  /* 0x0000e800ff087b82 */ /* 0x000e620000000a00 */
[----:B0-----:R-:W-:-:S06]  /*1220*/  IMAD.WIDE R4, R7, 0x10, R4 ;  /* 0x0000001007047825 */ /* 0x001fcc00078e0204 */
[----:B------:R-:W2:Y:S01]  /*1230*/  LDG.E.128 R4, desc[UR8][R4.64] ;  /* 0x0000000804047981 */ /* 0x000ea2000c1e1d00 */
[----:B-1----:R-:W-:-:S06]  /*1240*/  IMAD.WIDE R8, R23, 0x10, R8 ;  /* 0x0000001017087825 */ /* 0x002fcc00078e0208 */
[----:B------:R-:W2:Y:S02]  /*1250*/  LDG.E.128 R8, desc[UR8][R8.64] ;  /* 0x0000000808087981 */ /* 0x000ea4000c1e1d00 */
[-C--:B--2---:R-:W-:Y:S02]  /*1260*/  DMUL R12, R6, R10.reuse ;  /* 0x0000000a060c7228 */ /* 0x084fe40000000000 */
[----:B------:R-:W-:-:S06]  /*1270*/  DMUL R10, R4, R10 ;  /* 0x0000000a040a7228 */ /* 0x000fcc0000000000 */
[-C--:B------:R-:W-:Y:S02]  /*1280*/  DFMA R12, R4, R8.reuse, R12 ;  /* 0x00000008040c722b */ /* 0x080fe4000000000c */
[----:B------:R-:W-:-:S06]  /*1290*/  DFMA R10, R6, R8, -R10 ;  /* 0x00000008060a722b */ /* 0x000fcc000000080a */
[----:B------:R-:W-:Y:S02]  /*12a0*/  DADD R30, R30, R12 ;  /* 0x000000001e1e7229 */ /* 0x000fe4000000000c */
[----:B------:R-:W-:-:S11]  /*12b0*/  DADD R28, R28, R10 ;  /* 0x000000001c1c7229 */ /* 0x000fd6000000000a */
.L_x_4:
[----:B------:R-:W0:Y:S01]  /*12c0*/  LDC.64 R8, c[0x0][0x3c0] ;  /* 0x0000f000ff087b82 */ /* 0x000e220000000a00 */
[----:B------:R-:W1:Y:S01]  /*12d0*/  LDCU.64 UR6, c[0x0][0x390] ;  /* 0x00007200ff0677ac */ /* 0x000e620008000a00 */
[----:B0-----:R-:W-:-:S05]  /*12e0*/  IMAD.WIDE R8, R20, 0x10, R8 ;  /* 0x0000001014087825 */ /* 0x001fca00078e0208 */
[----:B------:R-:W1:Y:S01]  /*12f0*/  LDG.E.128 R4, desc[UR8][R8.64] ;  /* 0x0000000808047981 */ /* 0x000e62000c1e1d00 */
[----:B------:R-:W-:-:S04]  /*1300*/  IADD3 R20, PT, PT, R3, R20, RZ ;  /* 0x0000001403147210 */ /* 0x000fc80007ffe0ff */
[----:B------:R-:W-:Y:S01]  /*1310*/  ISETP.GE.AND P0, PT, R20, UR4, PT ;  /* 0x0000000414007c0c */ /* 0x000fe2000bf06270 */
[----:B-1----:R-:W-:Y:S02]  /*1320*/  DFMA R4, R30, UR6, R4 ;  /* 0x000000061e047c2b */ /* 0x002fe40008000004 */
[----:B------:R-:W-:-:S07]  /*1330*/  DFMA R6, R28, UR6, R6 ;  /* 0x000000061c067c2b */ /* 0x000fce0008000006 */
[----:B------:R0:W-:Y:S03]  /*1340*/  STG.E.128 desc[UR8][R8.64], R4 ;  /* 0x0000000408007986 */ /* 0x0001e6000c101d08 */
[----:B------:R-:W-:Y:S05]  /*1350*/  @!P0 BRA `(.L_x_7) ;  /* 0xffffffec00a48947 */ /* 0x000fea000383ffff */
[----:B------:R-:W-:Y:S05]  /*1360*/  EXIT ;  /* 0x000000000000794d */ /* 0x000fea0003800000 */
.L_x_8:
[----:B------:R-:W-:-:S00]  /*1370*/  BRA `(.L_x_8) ;  /* 0xfffffffc00fc7947 */ /* 0x000fc0000383ffff */
[----:B------:R-:W-:-:S00]  /*1380*/  NOP ;  /* 0x0000000000007918 */ /* 0x000fc00000000000 */
[----:B------:R-:W-:-:S00]  /*1390*/  NOP ;  /* 0x0000000000007918 */ /* 0x000fc00000000000 */
[----:B------:R-:W-:-:S00]  /*13a0*/  NOP ;  /* 0x0000000000007918 */ /* 0x000fc00000000000 */
[----:B------:R-:W-:-:S00]  /*13b0*/  NOP ;  /* 0x0000000000007918 */ /* 0x000fc00000000000 */
[----:B------:R-:W-:-:S00]  /*13c0*/  NOP ;  /* 0x0000000000007918 */ /* 0x000fc00000000000 */
[----:B------:R-:W-:-:S00]  /*13d0*/  NOP ;  /* 0x0000000000007918 */ /* 0x000fc00000000000 */
[----:B------:R-:W-:-:S00]  /*13e0*/  NOP ;  /* 0x0000000000007918 */ /* 0x000fc00000000000 */
[----:B------:R-:W-:-:S00]  /*13f0*/  NOP ;  /* 0x0000000000007918 */ /* 0x000fc00000000000 */
.L_x_34:


//--------------------- .text._ZN4fkpm20outer_product_kernelI6float2fEEviiiT0_PT_S4_iPiS5_S4_ --------------------------
	.section	.text._ZN4fkpm20outer_product_kernelI6float2fEEviiiT0_PT_S4_iPiS5_S4_,"ax",@progbits
	.align	128
        .global         _ZN4fkpm20outer_product_kernelI6float2fEEviiiT0_PT_S4_iPiS5_S4_
        .type           _ZN4fkpm20outer_product_kernelI6float2fEEviiiT0_PT_S4_iPiS5_S4_,@function
        .size           _ZN4fkpm20outer_product_kernelI6float2fEEviiiT0_PT_S4_iPiS5_S4_,(.L_x_35 - _ZN4fkpm20outer_product_kernelI6float2fEEviiiT0_PT_S4_iPiS5_S4_)
        .other          _ZN4fkpm20outer_product_kernelI6float2fEEviiiT0_PT_S4_iPiS5_S4_,@"STO_CUDA_ENTRY STV_DEFAULT"
_ZN4fkpm20outer_product_kernelI6float2fEEviiiT0_PT_S4_iPiS5_S4_:
.text._ZN4fkpm20outer_product_kernelI6float2fEEviiiT0_PT_S4_iPiS5_S4_:
[----:B------:R-:W-:Y:S01]  /*0000*/  LDC R1, c[0x0][0x37c] ;  /* 0x0000df00ff017b82 */ /* 0x000fe20000000800 */
[----:B------:R-:W0:Y:S07]  /*0010*/  S2R R3, SR_TID.X ;  /* 0x0000000000037919 */ /* 0x000e2e0000002100 */
[----:B------:R-:W1:Y:S01]  /*0020*/  LDC R5, c[0x0][0x384] ;  /* 0x0000e100ff057b82 */ /* 0x000e620000000800 */
[----:B------:R-:W2:Y:S07]  /*0030*/  LDCU UR5, c[0x0][0x3a0] ;  /* 0x00007400ff0577ac */ /* 0x000eae0008000800 */
[----:B------:R-:W0:Y:S08]  /*0040*/  S2UR UR4, SR_CTAID.X ;  /* 0x00000000000479c3 */ /* 0x000e300000002500 */
[----:B------:R-:W0:Y:S01]  /*0050*/  LDC R4, c[0x0][0x360] ;  /* 0x0000d800ff047b82 */ /* 0x000e220000000800 */
[----:B-1----:R-:W-:-:S04]  /*0060*/  IMAD R11, R5, R5, RZ ;  /* 0x00000005050b7224 */ /* 0x002fc800078e02ff */
[----:B--2---:R-:W-:Y:S02]  /*0070*/  IMAD R0, R11, UR5, RZ ;  /* 0x000000050b007c24 */ /* 0x004fe4000f8e02ff */
[----:B0-----:R-:W-:-:S05]  /*0080*/  IMAD R2, R4, UR4, R3 ;  /* 0x0000000404027c24 */ /* 0x001fca000f8e0203 */
[----:B------:R-:W-:-:S13]  /*0090*/  ISETP.GE.AND P0, PT, R2, R0, PT ;  /* 0x000000000200720c */ /* 0x000fda0003f06270 */
[----:B------:R-:W-:Y:S05]  /*00a0*/  @P0 EXIT ;  /* 0x000000000000094d */ /* 0x000fea0003800000 */
[----:B------:R-:W0:Y:S01]  /*00b0*/  LDCU UR4, c[0x0][0x388] ;  /* 0x00007100ff0477ac */ /* 0x000e220008000800 */
[----:B------:R-:W1:Y:S01]  /*00c0*/  LDC.64 R12, c[0x0][0x3b8] ;  /* 0x0000ee00ff0c7b82 */ /* 0x000e620000000a00 */
[----:B------:R-:W2:Y:S01]  /*00d0*/  LDCU UR6, c[0x0][0x380] ;  /* 0x00007000ff0677ac */ /* 0x000ea20008000800 */
[----:B------:R-:W3:Y:S01]  /*00e0*/  LDCU UR5, c[0x0][0x370] ;  /* 0x00006e00ff0577ac */ /* 0x000ee20008000800 */
[----:B------:R-:W4:Y:S01]  /*00f0*/  LDCU.64 UR8, c[0x0][0x358] ;  /* 0x00006b00ff0877ac */ /* 0x000f220008000a00 */
[----:B------:R-:W1:Y:S01]  /*0100*/  LDCU UR7, c[0x0][0x38c] ;  /* 0x00007180ff0777ac */ /* 0x000e620008000800 */
[----:B0-----:R-:W-:Y:S01]  /*0110*/  UISETP.GT.AND UP0, UPT, UR4, URZ, UPT ;  /* 0x000000ff0400728c */ /* 0x001fe2000bf04270 */
[----:B--2---:R-:W-:Y:S02]  /*0120*/  IMAD R3, R5, UR6, RZ ;  /* 0x0000000605037c24 */ /* 0x004fe4000f8e02ff */
[----:B---3--:R-:W-:-:S06]  /*0130*/  IMAD R4, R4, UR5, RZ ;  /* 0x0000000504047c24 */ /* 0x008fcc000f8e02ff */
[----:B----4-:R-:W-:Y:S05]  /*0140*/  BRA.U UP0, `(.L_x_9) ;  /* 0x0000000100247547 */ /* 0x010fea000b800000 */
.L_x_10:
[----:B01----:R-:W-:-:S05]  /*0150*/  IMAD.WIDE R8, R2, 0x8, R12 ;  /* 0x0000000802087825 */ /* 0x003fca00078e020c */
[----:B------:R-:W2:Y:S01]  /*0160*/  LDG.E.64 R6, desc[UR8][R8.64] ;  /* 0x0000000808067981 */ /* 0x000ea2000c1e1b00 */
[----:B------:R-:W-:-:S04]  /*0170*/  IADD3 R2, PT, PT, R4, R2, RZ ;  /* 0x0000000204027210 */ /* 0x000fc80007ffe0ff */
[----:B------:R-:W-:Y:S01]  /*0180*/  ISETP.GE.AND P0, PT, R2, R0, PT ;  /* 0x000000000200720c */ /* 0x000fe20003f06270 */
[----:B--2---:R-:W-:Y:S01]  /*0190*/  FFMA R6, RZ, UR7, R6 ;  /* 0x00000007ff067c23 */ /* 0x004fe20008000006 */
[----:B------:R-:W-:-:S05]  /*01a0*/  FFMA R7, RZ, UR7, R7 ;  /* 0x00000007ff077c23 */ /* 0x000fca0008000007 */
[----:B------:R0:W-:Y:S06]  /*01b0*/  STG.E.64 desc[UR8][R8.64], R6 ;  /* 0x0000000608007986 */ /* 0x0001ec000c101b08 */
[----:B------:R-:W-:Y:S05]  /*01c0*/  @!P0 BRA `(.L_x_10) ;  /* 0xfffffffc00e08947 */ /* 0x000fea000383ffff */
[----:B------:R-:W-:Y:S05]  /*01d0*/  EXIT ;  /* 0x000000000000794d */ /* 0x000fea0003800000 */
.L_x_9:
[----:B------:R-:W-:Y:S02]  /*01e0*/  ULOP3.LUT UR6, UR4, 0x7ffffff8, URZ, 0xc0, !UPT ;  /* 0x7ffffff804067892 */ /* 0x000fe4000f8ec0ff */
[----:B------:R-:W-:Y:S02]  /*01f0*/  ULOP3.LUT UR5, UR4, 0x7, URZ, 0xc0, !UPT ;  /* 0x0000000704057892 */ /* 0x000fe4000f8ec0ff */
[----:B------:R-:W-:Y:S02]  /*0200*/  ULOP3.LUT UR4, UR4, 0x3, URZ, 0xc0, !UPT ;  /* 0x0000000304047892 */ /* 0x000fe4000f8ec0ff */
[----:B------:R-:W-:-:S12]  /*0210*/  UIADD3 UR10, UPT, UPT, -UR6, URZ, URZ ;  /* 0x000000ff060a7290 */ /* 0x000fd8000fffe1ff */
.L_x_16:
[-C--:B0-----:R-:W-:Y:S02]  /*0220*/  IABS R9, R11.reuse ;  /* 0x0000000b00097213 */ /* 0x081fe40000000000 */
[----:B------:R-:W-:Y:S02]  /*0230*/  IABS R5, R2 ;  /* 0x0000000200057213 */ /* 0x000fe40000000000 */
[----:B------:R-:W0:Y:S01]  /*0240*/  I2F.RP R8, R9 ;  /* 0x0000000900087306 */ /* 0x000e220000209400 */
[----:B-1----:R-:W-:-:S07]  /*0250*/  IABS R12, R11 ;  /* 0x0000000b000c7213 */ /* 0x002fce0000000000 */
[----:B0-----:R-:W0:Y:S02]  /*0260*/  MUFU.RCP R8, R8 ;  /* 0x0000000800087308 */ /* 0x001e240000001000 */
[----:B0-----:R-:W-:-:S06]  /*0270*/  IADD3 R6, PT, PT, R8, 0xffffffe, RZ ;  /* 0x0ffffffe08067810 */ /* 0x001fcc0007ffe0ff */
[----:B------:R0:W1:Y:S02]  /*0280*/  F2I.FTZ.U32.TRUNC.NTZ R7, R6 ;  /* 0x0000000600077305 */ /* 0x000064000021f000 */
[----:B0-----:R-:W-:Y:S01]  /*0290*/  HFMA2 R6, -RZ, RZ, 0, 0 ;  /* 0x00000000ff067431 */ /* 0x001fe200000001ff */
[----:B-1----:R-:W-:-:S05]  /*02a0*/  IADD3 R10, PT, PT, RZ, -R7, RZ ;  /* 0x80000007ff0a7210 */ /* 0x002fca0007ffe0ff */
[----:B------:R-:W-:-:S04]  /*02b0*/  IMAD R13, R10, R9, RZ ;  /* 0x000000090a0d7224 */ /* 0x000fc800078e02ff */
[----:B------:R-:W-:Y:S01]  /*02c0*/  IMAD.HI.U32 R10, R7, R13, R6 ;  /* 0x0000000d070a7227 */ /* 0x000fe200078e0006 */
[----:B------:R-:W-:Y:S02]  /*02d0*/  IADD3 R7, PT, PT, RZ, -R12, RZ ;  /* 0x8000000cff077210 */ /* 0x000fe40007ffe0ff */
[----:B------:R-:W-:-:S03]  /*02e0*/  LOP3.LUT R12, R2, R11, RZ, 0x3c, !PT ;  /* 0x0000000b020c7212 */ /* 0x000fc600078e3cff */
[----:B------:R-:W-:Y:S01]  /*02f0*/  IMAD.HI.U32 R10, R10, R5, RZ ;  /* 0x000000050a0a7227 */ /* 0x000fe200078e00ff */
[----:B------:R-:W-:-:S03]  /*0300*/  ISETP.GE.AND P1, PT, R12, RZ, PT ;  /* 0x000000ff0c00720c */ /* 0x000fc60003f26270 */
[----:B------:R-:W-:-:S05]  /*0310*/  IMAD R6, R10, R7, R5 ;  /* 0x000000070a067224 */ /* 0x000fca00078e0205 */
[----:B------:R-:W-:-:S13]  /*0320*/  ISETP.GT.U32.AND P2, PT, R9, R6, PT ;  /* 0x000000060900720c */ /* 0x000fda0003f44070 */
[-C--:B------:R-:W-:Y:S02]  /*0330*/  @!P2 IADD3 R6, PT, PT, R6, -R9.reuse, RZ ;  /* 0x800000090606a210 */ /* 0x080fe40007ffe0ff */
[----:B------:R-:W-:Y:S02]  /*0340*/  @!P2 IADD3 R10, PT, PT, R10, 0x1, RZ ;  /* 0x000000010a0aa810 */ /* 0x000fe40007ffe0ff */
[----:B------:R-:W-:Y:S02]  /*0350*/  ISETP.GE.U32.AND P0, PT, R6, R9, PT ;  /* 0x000000090600720c */ /* 0x000fe40003f06070 */
[----:B------:R-:W0:Y:S01]  /*0360*/  LDC.64 R8, c[0x0][0x3b0] ;  /* 0x0000ec00ff087b82 */ /* 0x000e220000000a00 */
[----:B------:R-:W-:-:S07]  /*0370*/  ISETP.NE.AND P2, PT, R11, RZ, PT ;  /* 0x000000ff0b00720c */ /* 0x000fce0003f45270 */
[----:B------:R-:W1:Y:S03]  /*0380*/  LDC.64 R6, c[0x0][0x3a8] ;  /* 0x0000ea00ff067b82 */ /* 0x000e660000000a00 */
[----:B------:R-:W-:-:S04]  /*0390*/  @P0 IADD3 R10, PT, PT, R10, 0x1, RZ ;  /* 0x000000010a0a0810 */ /* 0x000fc80007ffe0ff */
[----:B------:R-:W-:Y:S02]  /*03a0*/  @!P1 IADD3 R10, PT, PT, -R10, RZ, RZ ;  /* 0x000000ff0a0a9210 */ /* 0x000fe40007ffe1ff */
[----:B------:R-:W-:-:S05]  /*03b0*/  @!P2 LOP3.LUT R10, RZ, R11, RZ, 0x33, !PT ;  /* 0x0000000bff0aa212 */ /* 0x000fca00078e33ff */
[C---:B0-----:R-:W-:Y:S02]  /*03c0*/  IMAD.WIDE R14, R10.reuse, 0x4, R8 ;  /* 0x000000040a0e7825 */ /* 0x041fe400078e0208 */
[----:B------:R-:W0:Y:S02]  /*03d0*/  LDC R9, c[0x0][0x384] ;  /* 0x0000e100ff097b82 */ /* 0x000e240000000800 */
[----:B-1----:R-:W-:Y:S02]  /*03e0*/  IMAD.WIDE R12, R10, 0x4, R6 ;  /* 0x000000040a0c7825 */ /* 0x002fe400078e0206 */
[----:B------:R-:W2:Y:S04]  /*03f0*/  LDG.E R7, desc[UR8][R14.64] ;  /* 0x000000080e077981 */ /* 0x000ea8000c1e1900 */
[----:B------:R1:W3:Y:S01]  /*0400*/  LDG.E R6, desc[UR8][R12.64] ;  /* 0x000000080c067981 */ /* 0x0002e2000c1e1900 */
[----:B0-----:R-:W-:-:S04]  /*0410*/  IABS R8, R9 ;  /* 0x0000000900087213 */ /* 0x001fc80000000000 */
[----:B------:R-:W0:Y:S08]  /*0420*/  I2F.RP R10, R8 ;  /* 0x00000008000a7306 */ /* 0x000e300000209400 */
[----:B0-----:R-:W0:Y:S02]  /*0430*/  MUFU.RCP R10, R10 ;  /* 0x0000000a000a7308 */ /* 0x001e240000001000 */
[----:B0-----:R-:W-:-:S06]  /*0440*/  IADD3 R16, PT, PT, R10, 0xffffffe, RZ ;  /* 0x0ffffffe0a107810 */ /* 0x001fcc0007ffe0ff */
[----:B------:R0:W4:Y:S02]  /*0450*/  F2I.FTZ.U32.TRUNC.NTZ R17, R16 ;  /* 0x0000001000117305 */ /* 0x000124000021f000 */
[----:B0-----:R-:W-:Y:S02]  /*0460*/  MOV R16, RZ ;  /* 0x000000ff00107202 */ /* 0x001fe40000000f00 */
[----:B----4-:R-:W-:-:S05]  /*0470*/  IADD3 R19, PT, PT, RZ, -R17, RZ ;  /* 0x80000011ff137210 */ /* 0x010fca0007ffe0ff */
[----:B-1----:R-:W-:-:S04]  /*0480*/  IMAD R13, R19, R8, RZ ;  /* 0x00000008130d7224 */ /* 0x002fc800078e02ff */
[----:B------:R-:W-:-:S06]  /*0490*/  IMAD.HI.U32 R12, R17, R13, R16 ;  /* 0x0000000d110c7227 */ /* 0x000fcc00078e0010 */
[----:B------:R-:W-:-:S05]  /*04a0*/  IMAD.HI.U32 R13, R12, R5, RZ ;  /* 0x000000050c0d7227 */ /* 0x000fca00078e00ff */
[----:B------:R-:W-:-:S05]  /*04b0*/  IADD3 R14, PT, PT, -R13, RZ, RZ ;  /* 0x000000ff0d0e7210 */ /* 0x000fca0007ffe1ff */
[----:B------:R-:W-:-:S05]  /*04c0*/  IMAD R5, R8, R14, R5 ;  /* 0x0000000e08057224 */ /* 0x000fca00078e0205 */
[----:B------:R-:W-:-:S13]  /*04d0*/  ISETP.GT.U32.AND P2, PT, R8, R5, PT ;  /* 0x000000050800720c */ /* 0x000fda0003f44070 */
[----:B------:R-:W-:-:S04]  /*04e0*/  @!P2 IADD3 R5, PT, PT, R5, -R8, RZ ;  /* 0x800000080505a210 */ /* 0x000fc80007ffe0ff */
[----:B------:R-:W-:Y:S02]  /*04f0*/  ISETP.GE.U32.AND P1, PT, R5, R8, PT ;  /* 0x000000080500720c */ /* 0x000fe40003f26070 */
[----:B------:R-:W-:-:S04]  /*0500*/  LOP3.LUT R5, R2, R9, RZ, 0x3c, !PT ;  /* 0x0000000902057212 */ /* 0x000fc800078e3cff */
[----:B------:R-:W-:Y:S02]  /*0510*/  ISETP.GE.AND P0, PT, R5, RZ, PT ;  /* 0x000000ff0500720c */ /* 0x000fe40003f06270 */
[----:B------:R-:W-:Y:S01]  /*0520*/  @!P2 IADD3 R13, PT, PT, R13, 0x1, RZ ;  /* 0x000000010d0da810 */ /* 0x000fe20007ffe0ff */
[----:B------:R-:W0:Y:S04]  /*0530*/  LDC R5, c[0x0][0x388] ;  /* 0x0000e200ff057b82 */ /* 0x000e280000000800 */
[----:B------:R-:W-:Y:S02]  /*0540*/  @P1 IADD3 R13, PT, PT, R13, 0x1, RZ ;  /* 0x000000010d0d1810 */ /* 0x000fe40007ffe0ff */
[----:B------:R-:W-:Y:S02]  /*0550*/  ISETP.NE.AND P1, PT, R9, RZ, PT ;  /* 0x000000ff0900720c */ /* 0x000fe40003f25270 */
[----:B------:R-:W-:-:S02]  /*0560*/  LOP3.LUT R10, RZ, R9, RZ, 0x33, !PT ;  /* 0x00000009ff0a7212 */ /* 0x000fc400078e33ff */
[----:B------:R-:W-:-:S04]  /*0570*/  @!P0 IADD3 R13, PT, PT, -R13, RZ, RZ ;  /* 0x000000ff0d0d8210 */ /* 0x000fc80007ffe1ff */
[----:B------:R-:W-:-:S04]  /*0580*/  SEL R14, R10, R13, !P1 ;  /* 0x0000000d0a0e7207 */ /* 0x000fc80004800000 */
[----:B------:R-:W-:-:S05]  /*0590*/  IABS R13, R14 ;  /* 0x0000000e000d7213 */ /* 0x000fca0000000000 */
[----:B------:R-:W-:-:S05]  /*05a0*/  IMAD.HI.U32 R12, R12, R13, RZ ;  /* 0x0000000d0c0c7227 */ /* 0x000fca00078e00ff */
[----:B------:R-:W-:-:S05]  /*05b0*/  IADD3 R12, PT, PT, -R12, RZ, RZ ;  /* 0x000000ff0c0c7210 */ /* 0x000fca0007ffe1ff */
[----:B------:R-:W-:-:S05]  /*05c0*/  IMAD R13, R8, R12, R13 ;  /* 0x0000000c080d7224 */ /* 0x000fca00078e020d */
[----:B------:R-:W-:Y:S02]  /*05d0*/  ISETP.GT.U32.AND P0, PT, R8, R13, PT ;  /* 0x0000000d0800720c */ /* 0x000fe40003f04070 */
[----:B------:R-:W-:-:S11]  /*05e0*/  ISETP.GE.AND P2, PT, R14, RZ, PT ;  /* 0x000000ff0e00720c */ /* 0x000fd60003f46270 */
[----:B------:R-:W-:-:S04]  /*05f0*/  @!P0 IADD3 R13, PT, PT, R13, -R8, RZ ;  /* 0x800000080d0d8210 */ /* 0x000fc80007ffe0ff */
[----:B------:R-:W-:-:S13]  /*0600*/  ISETP.GT.U32.AND P0, PT, R8, R13, PT ;  /* 0x0000000d0800720c */ /* 0x000fda0003f04070 */
[----:B------:R-:W-:Y:S02]  /*0610*/  @!P0 IADD3 R13, PT, PT, R13, -R8, RZ ;  /* 0x800000080d0d8210 */ /* 0x000fe40007ffe0ff */
[----:B0-----:R-:W-:Y:S02]  /*0620*/  ISETP.GE.U32.AND P0, PT, R5, 0x8, PT ;  /* 0x000000080500780c */ /* 0x001fe40003f06070 */
[----:B------:R-:W-:Y:S02]  /*0630*/  @!P2 IADD3 R13, PT, PT, -R13, RZ, RZ ;  /* 0x000000ff0d0da210 */ /* 0x000fe40007ffe1ff */
[----:B------:R-:W-:Y:S02]  /*0640*/  IADD3 R8, PT, PT, -R14, RZ, RZ ;  /* 0x000000ff0e087210 */ /* 0x000fe40007ffe1ff */
[----:B------:R-:W-:-:S03]  /*0650*/  SEL R10, R10, R13, !P1 ;  /* 0x0000000d0a0a7207 */ /* 0x000fc60004800000 */
[----:B------:R-:W-:Y:S01]  /*0660*/  IMAD R8, R9, R8, R2 ;  /* 0x0000000809087224 */ /* 0x000fe200078e0202 */
[----:B------:R-:W-:Y:S01]  /*0670*/  CS2R R22, SRZ ;  /* 0x0000000000167805 */ /* 0x000fe2000001ff00 */
[-C--:B--2---:R-:W-:Y:S02]  /*0680*/  IMAD R7, R7, R9.reuse, R10 ;  /* 0x0000000907077224 */ /* 0x084fe400078e020a */
[----:B------:R-:W-:Y:S02]  /*0690*/  HFMA2 R10, -RZ, RZ, 0, 0 ;  /* 0x00000000ff0a7431 */ /* 0x000fe400000001ff */
[----:B---3--:R-:W-:Y:S01]  /*06a0*/  IMAD R6, R6, R9, R8 ;  /* 0x0000000906067224 */ /* 0x008fe200078e0208 */
[----:B------:R-:W-:Y:S06]  /*06b0*/  @!P0 BRA `(.L_x_11) ;  /* 0x0000000400708947 */ /* 0x000fec0003800000 */
[----:B------:R-:W-:Y:S02]  /*06c0*/  MOV R23, RZ ;  /* 0x000000ff00177202 */ /* 0x000fe40000000f00 */
[----:B------:R-:W-:Y:S02]  /*06d0*/  MOV R9, R6 ;  /* 0x0000000600097202 */ /* 0x000fe40000000f00 */
[----:B------:R-:W-:Y:S02]  /*06e0*/  MOV R10, R7 ;  /* 0x00000007000a7202 */ /* 0x000fe40000000f00 */
[----:B------:R-:W-:-:S07]  /*06f0*/  MOV R8, UR10 ;  /* 0x0000000a00087c02 */ /* 0x000fce0008000f00 */
.L_x_12:
[----:B------:R-:W0:Y:S08]  /*0700*/  LDC.64 R30, c[0x0][0x390] ;  /* 0x0000e400ff1e7b82 */ /* 0x000e300000000a00 */
[----:B------:R-:W1:Y:S01]  /*0710*/  LDC.64 R26, c[0x0][0x398] ;  /* 0x0000e600ff1a7b82 */ /* 0x000e620000000a00 */
[----:B0-----:R-:W-:-:S05]  /*0720*/  IMAD.WIDE R30, R9, 0x8, R30 ;  /* 0x00000008091e7825 */ /* 0x001fca00078e021e */
[----:B------:R0:W2:Y:S01]  /*0730*/  LDG.E.64 R12, desc[UR8][R30.64] ;  /* 0x000000081e0c7981 */ /* 0x0000a2000c1e1b00 */
[----:B-1----:R-:W-:-:S05]  /*0740*/  IMAD.WIDE R26, R10, 0x8, R26 ;  /* 0x000000080a1a7825 */ /* 0x002fca00078e021a */
[----:B------:R1:W2:Y:S01]  /*0750*/  LDG.E.64 R14, desc[UR8][R26.64] ;  /* 0x000000081a0e7981 */ /* 0x0002a2000c1e1b00 */
[----:B0-----:R-:W-:-:S05]  /*0760*/  IMAD.WIDE R30, R3, 0x8, R30 ;  /* 0x00000008031e7825 */ /* 0x001fca00078e021e */
[----:B------:R0:W3:Y:S01]  /*0770*/  LDG.E.64 R16, desc[UR8][R30.64] ;  /* 0x000000081e107981 */ /* 0x0000e2000c1e1b00 */
[----:B-1----:R-:W-:-:S05]  /*0780*/  IMAD.WIDE R26, R3, 0x8, R26 ;  /* 0x00000008031a7825 */ /* 0x002fca00078e021a */
[----:B------:R1:W3:Y:S01]  /*0790*/  LDG.E.64 R18, desc[UR8][R26.64] ;  /* 0x000000081a127981 */ /* 0x0002e2000c1e1b00 */
[----:B0-----:R-:W-:-:S04]  /*07a0*/  IMAD.WIDE R30, R3, 0x8, R30 ;  /* 0x00000008031e7825 */ /* 0x001fc800078e021e */
[----:B-1----:R-:W-:-:S04]  /*07b0*/  IMAD.WIDE R26, R3, 0x8, R26 ;  /* 0x00000008031a7825 */ /* 0x002fc800078e021a */
[-C--:B--2---:R-:W-:Y:S01]  /*07c0*/  FMUL R25, R13, R15.reuse ;  /* 0x0000000f0d197220 */ /* 0x084fe20000400000 */
[----:B------:R-:W-:-:S03]  /*07d0*/  FMUL R20, R12, R15 ;  /* 0x0000000f0c147220 */ /* 0x000fc60000400000 */
[-C--:B------:R-:W-:Y:S01]  /*07e0*/  FFMA R25, R12, R14.reuse, R25 ;  /* 0x0000000e0c197223 */ /* 0x080fe20000000019 */
[----:B------:R-:W-:Y:S02]  /*07f0*/  FFMA R20, R13, R14, -R20 ;  /* 0x0000000e0d147223 */ /* 0x000fe40000000814 */
[----:B------:R0:W2:Y:S04]  /*0800*/  LDG.E.64 R12, desc[UR8][R30.64] ;  /* 0x000000081e0c7981 */ /* 0x0000a8000c1e1b00 */
[----:B------:R1:W2:Y:S01]  /*0810*/  LDG.E.64 R14, desc[UR8][R26.64] ;  /* 0x000000081a0e7981 */ /* 0x0002a2000c1e1b00 */
[-C--:B---3--:R-:W-:Y:S01]  /*0820*/  FMUL R21, R17, R19.reuse ;  /* 0x0000001311157220 */ /* 0x088fe20000400000 */
[----:B------:R-:W-:Y:S01]  /*0830*/  FMUL R24, R16, R19 ;  /* 0x0000001310187220 */ /* 0x000fe20000400000 */
[----:B0-----:R-:W-:-:S04]  /*0840*/  IMAD.WIDE R30, R3, 0x8, R30 ;  /* 0x00000008031e7825 */ /* 0x001fc800078e021e */
[----:B-1----:R-:W-:-:S04]  /*0850*/  IMAD.WIDE R26, R3, 0x8, R26 ;  /* 0x00000008031a7825 */ /* 0x002fc800078e021a */
[-C--:B------:R-:W-:Y:S01]  /*0860*/  FFMA R21, R16, R18.reuse, R21 ;  /* 0x0000001210157223 */ /* 0x080fe20000000015 */
[----:B------:R-:W-:Y:S02]  /*0870*/  FFMA R24, R17, R18, -R24 ;  /* 0x0000001211187223 */ /* 0x000fe40000000818 */
[----:B------:R0:W3:Y:S04]  /*0880*/  LDG.E.64 R16, desc[UR8][R30.64] ;  /* 0x000000081e107981 */ /* 0x0000e8000c1e1b00 */
[----:B------:R1:W3:Y:S01]  /*0890*/  LDG.E.64 R18, desc[UR8][R26.64] ;  /* 0x000000081a127981 */ /* 0x0002e2000c1e1b00 */
[----:B------:R-:W-:Y:S01]  /*08a0*/  FADD R25, R25, R23 ;  /* 0x0000001719197221 */ /* 0x000fe20000000000 */
[----:B0-----:R-:W-:-:S04]  /*08b0*/  IMAD.WIDE R30, R3, 0x8, R30 ;  /* 0x00000008031e7825 */ /* 0x001fc800078e021e */
[----:B-1----:R-:W-:-:S04]  /*08c0*/  IMAD.WIDE R26, R3, 0x8, R26 ;  /* 0x00000008031a7825 */ /* 0x002fc800078e021a */
[----:B------:R-:W-:Y:S01]  /*08d0*/  FADD R21, R25, R21 ;  /* 0x0000001519157221 */ /* 0x000fe20000000000 */
[-C--:B--2---:R-:W-:Y:S01]  /*08e0*/  FMUL R23, R12, R15.reuse ;  /* 0x0000000f0c177220 */ /* 0x084fe20000400000 */
[----:B------:R-:W-:-:S03]  /*08f0*/  FMUL R28, R13, R15 ;  /* 0x0000000f0d1c7220 */ /* 0x000fc60000400000 */
[-C--:B------:R-:W-:Y:S01]  /*0900*/  FFMA R23, R13, R14.reuse, -R23 ;  /* 0x0000000e0d177223 */ /* 0x080fe20000000817 */
[----:B------:R-:W-:Y:S01]  /*0910*/  FADD R13, R20, R22 ;  /* 0x00000016140d7221 */ /* 0x000fe20000000000 */
[----:B------:R-:W-:Y:S02]  /*0920*/  FFMA R28, R12, R14, R28 ;  /* 0x0000000e0c1c7223 */ /* 0x000fe4000000001c */
[----:B------:R0:W2:Y:S01]  /*0930*/  LDG.E.64 R14, desc[UR8][R26.64] ;  /* 0x000000081a0e7981 */ /* 0x0000a2000c1e1b00 */
[----:B------:R-:W-:-:S03]  /*0940*/  FADD R24, R13, R24 ;  /* 0x000000180d187221 */ /* 0x000fc60000000000 */
[----:B------:R1:W2:Y:S01]  /*0950*/  LDG.E.64 R12, desc[UR8][R30.64] ;  /* 0x000000081e0c7981 */ /* 0x0002a2000c1e1b00 */
[-C--:B---3--:R-:W-:Y:S01]  /*0960*/  FMUL R25, R17, R19.reuse ;  /* 0x0000001311197220 */ /* 0x088fe20000400000 */
[----:B------:R-:W-:Y:S01]  /*0970*/  FMUL R20, R16, R19 ;  /* 0x0000001310147220 */ /* 0x000fe20000400000 */
[----:B0-----:R-:W-:-:S04]  /*0980*/  IMAD.WIDE R26, R3, 0x8, R26 ;  /* 0x00000008031a7825 */ /* 0x001fc800078e021a */
[----:B-1----:R-:W-:-:S04]  /*0990*/  IMAD.WIDE R30, R3, 0x8, R30 ;  /* 0x00000008031e7825 */ /* 0x002fc800078e021e */
[-C--:B------:R-:W-:Y:S01]  /*09a0*/  FFMA R25, R16, R18.reuse, R25 ;  /* 0x0000001210197223 */ /* 0x080fe20000000019 */
[----:B------:R-:W-:Y:S02]  /*09b0*/  FFMA R20, R17, R18, -R20 ;  /* 0x0000001211147223 */ /* 0x000fe40000000814 */
[----:B------:R-:W3:Y:S04]  /*09c0*/  LDG.E.64 R18, desc[UR8][R26.64] ;  /* 0x000000081a127981 */ /* 0x000ee8000c1e1b00 */
[----:B------:R0:W3:Y:S01]  /*09d0*/  LDG.E.64 R16, desc[UR8][R30.64] ;  /* 0x000000081e107981 */ /* 0x0000e2000c1e1b00 */
[----:B------:R-:W-:-:S04]  /*09e0*/  FADD R28, R21, R28 ;  /* 0x0000001c151c7221 */ /* 0x000fc80000000000 */
[----:B------:R-:W-:Y:S01]  /*09f0*/  FADD R25, R28, R25 ;  /* 0x000000191c197221 */ /* 0x000fe20000000000 */
[----:B------:R-:W-:-:S04]  /*0a00*/  IMAD.WIDE R28, R3, 0x8, R26 ;  /* 0x00000008031c7825 */ /* 0x000fc800078e021a */
[----:B0-----:R-:W-:-:S04]  /*0a10*/  IMAD.WIDE R30, R3, 0x8, R30 ;  /* 0x00000008031e7825 */ /* 0x001fc800078e021e */
[----:B------:R-:W-:Y:S01]  /*0a20*/  FADD R23, R24, R23 ;  /* 0x0000001718177221 */ /* 0x000fe20000000000 */
[-C--:B--2---:R-:W-:Y:S01]  /*0a30*/  FMUL R21, R13, R15.reuse ;  /* 0x0000000f0d157220 */ /* 0x084fe20000400000 */
[----:B------:R-:W-:-:S03]  /*0a40*/  FMUL R22, R12, R15 ;  /* 0x0000000f0c167220 */ /* 0x000fc60000400000 */
[-C--:B------:R-:W-:Y:S01]  /*0a50*/  FFMA R21, R12, R14.reuse, R21 ;  /* 0x0000000e0c157223 */ /* 0x080fe20000000015 */
[----:B------:R-:W-:Y:S02]  /*0a60*/  FFMA R22, R13, R14, -R22 ;  /* 0x0000000e0d167223 */ /* 0x000fe40000000816 */
[----:B------:R-:W2:Y:S01]  /*0a70*/  LDG.E.64 R14, desc[UR8][R28.64] ;  /* 0x000000081c0e7981 */ /* 0x000ea2000c1e1b00 */
[-C--:B---3--:R-:W-:Y:S01]  /*0a80*/  FMUL R13, R17, R19.reuse ;  /* 0x00000013110d7220 */ /* 0x088fe20000400000 */
[----:B------:R-:W-:-:S03]  /*0a90*/  FMUL R12, R16, R19 ;  /* 0x00000013100c7220 */ /* 0x000fc60000400000 */
[-C--:B------:R-:W-:Y:S01]  /*0aa0*/  FFMA R24, R16, R18.reuse, R13 ;  /* 0x0000001210187223 */ /* 0x080fe2000000000d */
[----:B------:R-:W-:Y:S01]  /*0ab0*/  FFMA R26, R17, R18, -R12 ;  /* 0x00000012111a7223 */ /* 0x000fe2000000080c */
[C---:B------:R-:W-:Y:S01]  /*0ac0*/  IMAD.WIDE R16, R3.reuse, 0x8, R30 ;  /* 0x0000000803107825 */ /* 0x040fe200078e021e */
[----:B------:R-:W2:Y:S03]  /*0ad0*/  LDG.E.64 R12, desc[UR8][R30.64] ;  /* 0x000000081e0c7981 */ /* 0x000ea6000c1e1b00 */
[----:B------:R-:W-:Y:S02]  /*0ae0*/  IMAD.WIDE R18, R3, 0x8, R28 ;  /* 0x0000000803127825 */ /* 0x000fe400078e021c */
[----:B------:R-:W3:Y:S04]  /*0af0*/  LDG.E.64 R16, desc[UR8][R16.64] ;  /* 0x0000000810107981 */ /* 0x000ee8000c1e1b00 */
[----:B------:R-:W3:Y:S01]  /*0b00*/  LDG.E.64 R18, desc[UR8][R18.64] ;  /* 0x0000000812127981 */ /* 0x000ee2000c1e1b00 */
[----:B------:R-:W-:Y:S01]  /*0b10*/  IADD3 R8, PT, PT, R8, 0x8, RZ ;  /* 0x0000000808087810 */ /* 0x000fe20007ffe0ff */
[----:B------:R-:W-:Y:S01]  /*0b20*/  FADD R23, R23, R20 ;  /* 0x0000001417177221 */ /* 0x000fe20000000000 */
[----:B------:R-:W-:-:S02]  /*0b30*/  FADD R21, R25, R21 ;  /* 0x0000001519157221 */ /* 0x000fc40000000000 */
[----:B------:R-:W-:Y:S01]  /*0b40*/  ISETP.NE.AND P0, PT, R8, RZ, PT ;  /* 0x000000ff0800720c */ /* 0x000fe20003f05270 */
[----:B------:R-:W-:Y:S01]  /*0b50*/  FADD R23, R23, R22 ;  /* 0x0000001617177221 */ /* 0x000fe20000000000 */
[----:B------:R-:W-:-:S03]  /*0b60*/  FADD R21, R21, R24 ;  /* 0x0000001815157221 */ /* 0x000fc60000000000 */
[----:B------:R-:W-:Y:S01]  /*0b70*/  FADD R23, R23, R26 ;  /* 0x0000001a17177221 */ /* 0x000fe20000000000 */
[C---:B------:R-:W-:Y:S02]  /*0b80*/  LEA R9, R3.reuse, R9, 0x3 ;  /* 0x0000000903097211 */ /* 0x040fe400078e18ff */
[----:B------:R-:W-:Y:S01]  /*0b90*/  LEA R10, R3, R10, 0x3 ;  /* 0x0000000a030a7211 */ /* 0x000fe200078e18ff */
[-C--:B--2---:R-:W-:Y:S01]  /*0ba0*/  FMUL R25, R13, R15.reuse ;  /* 0x0000000f0d197220 */ /* 0x084fe20000400000 */
[----:B------:R-:W-:-:S03]  /*0bb0*/  FMUL R20, R12, R15 ;  /* 0x0000000f0c147220 */ /* 0x000fc60000400000 */
[-C--:B------:R-:W-:Y:S01]  /*0bc0*/  FFMA R12, R12, R14.reuse, R25 ;  /* 0x0000000e0c0c7223 */ /* 0x080fe20000000019 */
[----:B------:R-:W-:Y:S01]  /*0bd0*/  FFMA R20, R13, R14, -R20 ;  /* 0x0000000e0d147223 */ /* 0x000fe20000000814 */
[-C--:B---3--:R-:W-:Y:S01]  /*0be0*/  FMUL R13, R17, R19.reuse ;  /* 0x00000013110d7220 */ /* 0x088fe20000400000 */
[C---:B------:R-:W-:Y:S01]  /*0bf0*/  FMUL R14, R16.reuse, R19 ;  /* 0x00000013100e7220 */ /* 0x040fe20000400000 */
[----:B------:R-:W-:Y:S01]  /*0c00*/  FADD R12, R21, R12 ;  /* 0x0000000c150c7221 */ /* 0x000fe20000000000 */
[----:B------:R-:W-:Y:S01]  /*0c10*/  FADD R20, R23, R20 ;  /* 0x0000001417147221 */ /* 0x000fe20000000000 */
[-C--:B------:R-:W-:Y:S01]  /*0c20*/  FFMA R13, R16, R18.reuse, R13 ;  /* 0x00000012100d7223 */ /* 0x080fe2000000000d */
[----:B------:R-:W-:-:S03]  /*0c30*/  FFMA R17, R17, R18, -R14 ;  /* 0x0000001211117223 */ /* 0x000fc6000000080e */
[----:B------:R-:W-:Y:S01]  /*0c40*/  FADD R23, R12, R13 ;  /* 0x0000000d0c177221 */ /* 0x000fe20000000000 */
[----:B------:R-:W-:Y:S01]  /*0c50*/  FADD R22, R20, R17 ;  /* 0x0000001114167221 */ /* 0x000fe20000000000 */
[----:B------:R-:W-:Y:S06]  /*0c60*/  @P0 BRA `(.L_x_12) ;  /* 0xfffffff800a40947 */ /* 0x000fec000383ffff */
[----:B------:R-:W-:-:S07]  /*0c70*/  MOV R10, UR6 ;  /* 0x00000006000a7c02 */ /* 0x000fce0008000f00 */
.L_x_11:
[----:B------:R-:W-:-:S09]  /*0c80*/  UISETP.NE.AND UP0, UPT, UR5, URZ, UPT ;  /* 0x000000ff0500728c */ /* 0x000fd2000bf05270 */
[----:B------:R-:W-:Y:S05]  /*0c90*/  BRA.U !UP0, `(.L_x_13) ;  /* 0x0000000508747547 */ /* 0x000fea000b800000 */
[----:B------:R-:W-:Y:S02]  /*0ca0*/  UIADD3 UR7, UPT, UPT, UR5, -0x1, URZ ;  /* 0xffffffff05077890 */ /* 0x000fe4000fffe0ff */
[----:B------:R-:W-:Y:S02]  /*0cb0*/  UISETP.NE.AND UP1, UPT, UR4, URZ, UPT ;  /* 0x000000ff0400728c */ /* 0x000fe4000bf25270 */
        /* <DEDUP_REMOVED lines=8> */
[----:B------:R-:W2:Y:S04]  /*0d40*/  LDG.E.64 R14, desc[UR8][R26.64] ;  /* 0x000000081a0e7981 */ /* 0x000ea8000c1e1b00 */
[----:B------:R0:W2:Y:S01]  /*0d50*/  LDG.E.64 R16, desc[UR8][R12.64] ;  /* 0x000000080c107981 */ /* 0x0000a2000c1e1b00 */
[----:B------:R-:W-:-:S04]  /*0d60*/  IMAD.WIDE R8, R3, 0x8, R26 ;  /* 0x0000000803087825 */ /* 0x000fc800078e021a */
[C---:B------:R-:W-:Y:S02]  /*0d70*/  IMAD.WIDE R20, R3.reuse, 0x8, R8 ;  /* 0x0000000803147825 */ /* 0x040fe400078e0208 */
[----:B------:R-:W3:Y:S02]  /*0d80*/  LDG.E.64 R8, desc[UR8][R8.64] ;  /* 0x0000000808087981 */ /* 0x000ee4000c1e1b00 */
[----:B0-----:R-:W-:-:S04]  /*0d90*/  IMAD.WIDE R12, R3, 0x8, R12 ;  /* 0x00000008030c7825 */ /* 0x001fc800078e020c */
[C---:B------:R-:W-:Y:S02]  /*0da0*/  IMAD.WIDE R18, R3.reuse, 0x8, R12 ;  /* 0x0000000803127825 */ /* 0x040fe400078e020c */
[----:B------:R-:W3:Y:S02]  /*0db0*/  LDG.E.64 R12, desc[UR8][R12.64] ;  /* 0x000000080c0c7981 */ /* 0x000ee4000c1e1b00 */
[----:B------:R-:W-:-:S04]  /*0dc0*/  IMAD.WIDE R26, R3, 0x8, R20 ;  /* 0x00000008031a7825 */ /* 0x000fc800078e0214 */
[-C--:B--2---:R-:W-:Y:S01]  /*0dd0*/  FMUL R25, R15, R17.reuse ;  /* 0x000000110f197220 */ /* 0x084fe20000400000 */
[----:B------:R-:W-:-:S03]  /*0de0*/  FMUL R28, R14, R17 ;  /* 0x000000110e1c7220 */ /* 0x000fc60000400000 */
[-C--:B------:R-:W-:Y:S01]  /*0df0*/  FFMA R24, R14, R16.reuse, R25 ;  /* 0x000000100e187223 */ /* 0x080fe20000000019 */
[----:B------:R-:W-:Y:S02]  /*0e00*/  FFMA R25, R15, R16, -R28 ;  /* 0x000000100f197223 */ /* 0x000fe4000000081c */
[----:B------:R0:W2:Y:S04]  /*0e10*/  LDG.E.64 R14, desc[UR8][R20.64] ;  /* 0x00000008140e7981 */ /* 0x0000a8000c1e1b00 */
[----:B------:R-:W2:Y:S01]  /*0e20*/  LDG.E.64 R16, desc[UR8][R18.64] ;  /* 0x0000000812107981 */ /* 0x000ea2000c1e1b00 */
[----:B0-----:R-:W-:-:S03]  /*0e30*/  IMAD.WIDE R20, R3, 0x8, R18 ;  /* 0x0000000803147825 */ /* 0x001fc600078e0212 */
[----:B------:R-:W4:Y:S04]  /*0e40*/  LDG.E.64 R18, desc[UR8][R26.64] ;  /* 0x000000081a127981 */ /* 0x000f28000c1e1b00 */
[----:B------:R-:W4:Y:S01]  /*0e50*/  LDG.E.64 R20, desc[UR8][R20.64] ;  /* 0x0000000814147981 */ /* 0x000f22000c1e1b00 */
[----:B------:R-:W-:Y:S01]  /*0e60*/  FADD R24, R23, R24 ;  /* 0x0000001817187221 */ /* 0x000fe20000000000 */
[-C--:B---3--:R-:W-:Y:S01]  /*0e70*/  FMUL R28, R8, R13.reuse ;  /* 0x0000000d081c7220 */ /* 0x088fe20000400000 */
[C---:B------:R-:W-:Y:S01]  /*0e80*/  FMUL R23, R9.reuse, R13 ;  /* 0x0000000d09177220 */ /* 0x040fe20000400000 */
[----:B------:R-:W-:Y:S02]  /*0e90*/  FADD R25, R22, R25 ;  /* 0x0000001916197221 */ /* 0x000fe40000000000 */
[-C--:B------:R-:W-:Y:S01]  /*0ea0*/  FFMA R28, R9, R12.reuse, -R28 ;  /* 0x0000000c091c7223 */ /* 0x080fe2000000081c */
[----:B------:R-:W-:-:S03]  /*0eb0*/  FFMA R23, R8, R12, R23 ;  /* 0x0000000c08177223 */ /* 0x000fc60000000017 */
[----:B------:R-:W-:Y:S01]  /*0ec0*/  FADD R25, R25, R28 ;  /* 0x0000001c19197221 */ /* 0x000fe20000000000 */
[----:B------:R-:W-:Y:S01]  /*0ed0*/  FADD R23, R24, R23 ;  /* 0x0000001718177221 */ /* 0x000fe20000000000 */
[----:B------:R-:W-:Y:S01]  /*0ee0*/  IADD3 R10, PT, PT, R10, 0x4, RZ ;  /* 0x000000040a0a7810 */ /* 0x000fe20007ffe0ff */
[-C--:B--2---:R-:W-:Y:S01]  /*0ef0*/  FMUL R9, R15, R17.reuse ;  /* 0x000000110f097220 */ /* 0x084fe20000400000 */
[----:B------:R-:W-:-:S03]  /*0f00*/  FMUL R8, R14, R17 ;  /* 0x000000110e087220 */ /* 0x000fc60000400000 */
[-C--:B------:R-:W-:Y:S01]  /*0f10*/  FFMA R14, R14, R16.reuse, R9 ;  /* 0x000000100e0e7223 */ /* 0x080fe20000000009 */
[----:B------:R-:W-:-:S03]  /*0f20*/  FFMA R8, R15, R16, -R8 ;  /* 0x000000100f087223 */ /* 0x000fc60000000808 */
[----:B------:R-:W-:Y:S01]  /*0f30*/  FADD R23, R23, R14 ;  /* 0x0000000e17177221 */ /* 0x000fe20000000000 */
[----:B------:R-:W-:Y:S01]  /*0f40*/  FADD R8, R25, R8 ;  /* 0x0000000819087221 */ /* 0x000fe20000000000 */
[-C--:B----4-:R-:W-:Y:S01]  /*0f50*/  FMUL R9, R19, R21.reuse ;  /* 0x0000001513097220 */ /* 0x090fe20000400000 */
[----:B------:R-:W-:-:S03]  /*0f60*/  FMUL R12, R18, R21 ;  /* 0x00000015120c7220 */ /* 0x000fc60000400000 */
[-C--:B------:R-:W-:Y:S01]  /*0f70*/  FFMA R18, R18, R20.reuse, R9 ;  /* 0x0000001412127223 */ /* 0x080fe20000000009 */
[----:B------:R-:W-:-:S03]  /*0f80*/  FFMA R19, R19, R20, -R12 ;  /* 0x0000001413137223 */ /* 0x000fc6000000080c */
[----:B------:R-:W-:Y:S01]  /*0f90*/  FADD R23, R23, R18 ;  /* 0x0000001217177221 */ /* 0x000fe20000000000 */
[----:B------:R-:W-:-:S07]  /*0fa0*/  FADD R22, R8, R19 ;  /* 0x0000001308167221 */ /* 0x000fce0000000000 */
.L_x_14:
[----:B------:R-:W-:Y:S05]  /*0fb0*/  BRA.U !UP1, `(.L_x_13) ;  /* 0x0000000109ac7547 */ /* 0x000fea000b800000 */
[----:B------:R-:W-:Y:S01]  /*0fc0*/  UISETP.NE.AND UP0, UPT, UR4, 0x1, UPT ;  /* 0x000000010400788c */ /* 0x000fe2000bf05270 */
[----:B------:R-:W-:-:S08]  /*0fd0*/  LOP3.LUT P0, RZ, R5, 0x1, RZ, 0xc0, !PT ;  /* 0x0000000105ff7812 */ /* 0x000fd0000780c0ff */
[----:B------:R-:W-:Y:S05]  /*0fe0*/  BRA.U !UP0, `(.L_x_15) ;  /* 0x0000000108647547 */ /* 0x000fea000b800000 */
[----:B------:R-:W0:Y:S01]  /*0ff0*/  LDC.64 R8, c[0x0][0x390] ;  /* 0x0000e400ff087b82 */ /* 0x000e220000000a00 */
[CC--:B------:R-:W-:Y:S02]  /*1000*/  IMAD R5, R3.reuse, R10.reuse, R6 ;  /* 0x0000000a03057224 */ /* 0x0c0fe400078e0206 */
[----:B------:R-:W-:-:S05]  /*1010*/  IMAD R13, R3, R10, R7 ;  /* 0x0000000a030d7224 */ /* 0x000fca00078e0207 */
[----:B------:R-:W1:Y:S01]  /*1020*/  LDC.64 R16, c[0x0][0x398] ;  /* 0x0000e600ff107b82 */ /* 0x000e620000000a00 */
[----:B0-----:R-:W-:-:S04]  /*1030*/  IMAD.WIDE R8, R5, 0x8, R8 ;  /* 0x0000000805087825 */ /* 0x001fc800078e0208 */
[----:B------:R-:W-:Y:S02]  /*1040*/  IMAD.WIDE R14, R3, 0x8, R8 ;  /* 0x00000008030e7825 */ /* 0x000fe400078e0208 */
[----:B------:R-:W2:Y:S02]  /*1050*/  LDG.E.64 R8, desc[UR8][R8.64] ;  /* 0x0000000808087981 */ /* 0x000ea4000c1e1b00 */
[----:B-1----:R-:W-:Y:S02]  /*1060*/  IMAD.WIDE R16, R13, 0x8, R16 ;  /* 0x000000080d107825 */ /* 0x002fe400078e0210 */
[----:B------:R-:W3:Y:S02]  /*1070*/  LDG.E.64 R14, desc[UR8][R14.64] ;  /* 0x000000080e0e7981 */ /* 0x000ee4000c1e1b00 */
[----:B------:R-:W-:Y:S02]  /*1080*/  IMAD.WIDE R12, R3, 0x8, R16 ;  /* 0x00000008030c7825 */ /* 0x000fe400078e0210 */
[----:B------:R-:W2:Y:S04]  /*1090*/  LDG.E.64 R16, desc[UR8][R16.64] ;  /* 0x0000000810107981 */ /* 0x000ea8000c1e1b00 */
[----:B------:R-:W3:Y:S01]  /*10a0*/  LDG.E.64 R12, desc[UR8][R12.64] ;  /* 0x000000080c0c7981 */ /* 0x000ee2000c1e1b00 */
[----:B------:R-:W-:Y:S01]  /*10b0*/  IADD3 R10, PT, PT, R10, 0x2, RZ ;  /* 0x000000020a0a7810 */ /* 0x000fe20007ffe0ff */
[-C--:B--2---:R-:W-:Y:S01]  /*10c0*/  FMUL R5, R9, R17.reuse ;  /* 0x0000001109057220 */ /* 0x084fe20000400000 */
[----:B------:R-:W-:-:S03]  /*10d0*/  FMUL R20, R8, R17 ;  /* 0x0000001108147220 */ /* 0x000fc60000400000 */
[-C--:B------:R-:W-:Y:S01]  /*10e0*/  FFMA R18, R8, R16.reuse, R5 ;  /* 0x0000001008127223 */ /* 0x080fe20000000005 */
[----:B------:R-:W-:Y:S01]  /*10f0*/  FFMA R5, R9, R16, -R20 ;  /* 0x0000001009057223 */ /* 0x000fe20000000814 */
[-C--:B---3--:R-:W-:Y:S01]  /*1100*/  FMUL R19, R15, R13.reuse ;  /* 0x0000000d0f137220 */ /* 0x088fe20000400000 */
[----:B------:R-:W-:Y:S01]  /*1110*/  FMUL R20, R14, R13 ;  /* 0x0000000d0e147220 */ /* 0x000fe20000400000 */
[----:B------:R-:W-:Y:S01]  /*1120*/  FADD R18, R23, R18 ;  /* 0x0000001217127221 */ /* 0x000fe20000000000 */
[----:B------:R-:W-:Y:S01]  /*1130*/  FADD R5, R22, R5 ;  /* 0x0000000516057221 */ /* 0x000fe20000000000 */
[-C--:B------:R-:W-:Y:S01]  /*1140*/  FFMA R19, R14, R12.reuse, R19 ;  /* 0x0000000c0e137223 */ /* 0x080fe20000000013 */
[----:B------:R-:W-:-:S03]  /*1150*/  FFMA R20, R15, R12, -R20 ;  /* 0x0000000c0f147223 */ /* 0x000fc60000000814 */
[----:B------:R-:W-:Y:S01]  /*1160*/  FADD R23, R18, R19 ;  /* 0x0000001312177221 */ /* 0x000fe20000000000 */
[----:B------:R-:W-:-:S07]  /*1170*/  FADD R22, R5, R20 ;  /* 0x0000001405167221 */ /* 0x000fce0000000000 */
.L_x_15:
[----:B------:R-:W-:Y:S05]  /*1180*/  @!P0 BRA `(.L_x_13) ;  /* 0x0000000000388947 */ /* 0x000fea0003800000 */
[----:B------:R-:W0:Y:S01]  /*1190*/  LDC.64 R12, c[0x0][0x390] ;  /* 0x0000e400ff0c7b82 */ /* 0x000e220000000a00 */
[CC--:B------:R-:W-:Y:S02]  /*11a0*/  IMAD R5, R3.reuse, R10.reuse, R6 ;  /* 0x0000000a03057224 */ /* 0x0c0fe400078e0206 */
[----:B------:R-:W-:-:S05]  /*11b0*/  IMAD R15, R3, R10, R7 ;  /* 0x0000000a030f7224 */ /* 0x000fca00078e0207 */
[----:B------:R-:W1:Y:S01]  /*11c0*/  LDC.64 R8, c[0x0][0x398] ;  /* 0x0000e600ff087b82 */ /* 0x000e620000000a00 */
[----:B0-----:R-:W-:-:S06]  /*11d0*/  IMAD.WIDE R6, R5, 0x8, R12 ;  /* 0x0000000805067825 */ /* 0x001fcc00078e020c */
[----:B------:R-:W2:Y:S01]  /*11e0*/  LDG.E.64 R6, desc[UR8][R6.64] ;  /* 0x0000000806067981 */ /* 0x000ea2000c1e1b00 */
[----:B-1----:R-:W-:-:S06]  /*11f0*/  IMAD.WIDE R8, R15, 0x8, R8 ;  /* 0x000000080f087825 */ /* 0x002fcc00078e0208 */
[----:B------:R-:W2:Y:S02]  /*1200*/  LDG.E.64 R8, desc[UR8][R8.64] ;  /* 0x0000000808087981 */ /* 0x000ea4000c1e1b00 */
[-C--:B--2---:R-:W-:Y:S01]  /*1210*/  FMUL R5, R7, R9.reuse ;  /* 0x0000000907057220 */ /* 0x084fe20000400000 */
[----:B------:R-:W-:-:S03]  /*1220*/  FMUL R12, R6, R9 ;  /* 0x00000009060c7220 */ /* 0x000fc60000400000 */
[-C--:B------:R-:W-:Y:S01]  /*1230*/  FFMA R10, R6, R8.reuse, R5 ;  /* 0x00000008060a7223 */ /* 0x080fe20000000005 */
[----:B------:R-:W-:-:S03]  /*1240*/  FFMA R5, R7, R8, -R12 ;  /* 0x0000000807057223 */ /* 0x000fc6000000080c */
[----:B------:R-:W-:Y:S01]  /*1250*/  FADD R23, R23, R10 ;  /* 0x0000000a17177221 */ /* 0x000fe20000000000 */
[----:B------:R-:W-:-:S07]  /*1260*/  FADD R22, R22, R5 ;  /* 0x0000000516167221 */ /* 0x000fce0000000000 */
.L_x_13:
[----:B------:R-:W0:Y:S01]  /*1270*/  LDC.64 R6, c[0x0][0x3b8] ;  /* 0x0000ee00ff067b82 */ /* 0x000e220000000a00 */
[----:B------:R-:W1:Y:S01]  /*1280*/  LDCU UR7, c[0x0][0x38c] ;  /* 0x00007180ff0777ac */ /* 0x000e620008000800 */
[----:B0-----:R-:W-:-:S05]  /*1290*/  IMAD.WIDE R6, R2, 0x8, R6 ;  /* 0x0000000802067825 */ /* 0x001fca00078e0206 */
[----:B------:R-:W1:Y:S01]  /*12a0*/  LDG.E.64 R8, desc[UR8][R6.64] ;  /* 0x0000000806087981 */ /* 0x000e62000c1e1b00 */
[----:B------:R-:W-:-:S04]  /*12b0*/  IADD3 R2, PT, PT, R4, R2, RZ ;  /* 0x0000000204027210 */ /* 0x000fc80007ffe0ff */
[----:B------:R-:W-:Y:S01]  /*12c0*/  ISETP.GE.AND P0, PT, R2, R0, PT ;  /* 0x000000000200720c */ /* 0x000fe20003f06270 */
[----:B-1----:R-:W-:Y:S01]  /*12d0*/  FFMA R8, R23, UR7, R8 ;  /* 0x0000000717087c23 */ /* 0x002fe20008000008 */
[----:B------:R-:W-:-:S05]  /*12e0*/  FFMA R9, R22, UR7, R9 ;  /* 0x0000000716097c23 */ /* 0x000fca0008000009 */
[----:B------:R0:W-:Y:S06]  /*12f0*/  STG.E.64 desc[UR8][R6.64], R8 ;  /* 0x0000000806007986 */ /* 0x0001ec000c101b08 */
[----:B------:R-:W-:Y:S05]  /*1300*/  @!P0 BRA `(.L_x_16) ;  /* 0xffffffec00c48947 */ /* 0x000fea000383ffff */
[----:B------:R-:W-:Y:S05]  /*1310*/  EXIT ;  /* 0x000000000000794d */ /* 0x000fea0003800000 */
.L_x_17:
        /* <DEDUP_REMOVED lines=14> */
.L_x_35:


//--------------------- .text._ZN4fkpm20outer_product_kernelIddEEviiiT0_PT_S3_iPiS4_S3_ --------------------------
	.section	.text._ZN4fkpm20outer_product_kernelIddEEviiiT0_PT_S3_iPiS4_S3_,"ax",@progbits
	.align	128
        .global         _ZN4fkpm20outer_product_kernelIddEEviiiT0_PT_S3_iPiS4_S3_
        .type           _ZN4fkpm20outer_product_kernelIddEEviiiT0_PT_S3_iPiS4_S3_,@function
        .size           _ZN4fkpm20outer_product_kernelIddEEviiiT0_PT_S3_iPiS4_S3_,(.L_x_36 - _ZN4fkpm20outer_product_kernelIddEEviiiT0_PT_S3_iPiS4_S3_)
        .other          _ZN4fkpm20outer_product_kernelIddEEviiiT0_PT_S3_iPiS4_S3_,@"STO_CUDA_ENTRY STV_DEFAULT"
_ZN4fkpm20outer_product_kernelIddEEviiiT0_PT_S3_iPiS4_S3_:
.text._ZN4fkpm20outer_product_kernelIddEEviiiT0_PT_S3_iPiS4_S3_:
        /* <DEDUP_REMOVED lines=11> */
[----:B------:R-:W0:Y:S01]  /*00b0*/  LDC R22, c[0x0][0x388] ;  /* 0x0000e200ff167b82 */ /* 0x000e220000000800 */
[----:B------:R-:W1:Y:S01]  /*00c0*/  LDCU UR5, c[0x0][0x380] ;  /* 0x00007000ff0577ac */ /* 0x000e620008000800 */
[----:B------:R-:W2:Y:S06]  /*00d0*/  LDCU UR4, c[0x0][0x370] ;  /* 0x00006e00ff0477ac */ /* 0x000eac0008000800 */
[----:B------:R-:W3:Y:S01]  /*00e0*/  LDC.64 R10, c[0x0][0x3c0] ;  /* 0x0000f000ff0a7b82 */ /* 0x000ee20000000a00 */
[----:B------:R-:W4:Y:S01]  /*00f0*/  LDCU.64 UR6, c[0x0][0x358] ;  /* 0x00006b00ff0677ac */ /* 0x000f220008000a00 */
[----:B------:R-:W0:Y:S01]  /*0100*/  LDCU.64 UR8, c[0x0][0x390] ;  /* 0x00007200ff0877ac */ /* 0x000e220008000a00 */
[----:B-1----:R-:W-:-:S02]  /*0110*/  IMAD R4, R4, UR5, RZ ;  /* 0x0000000504047c24 */ /* 0x002fc4000f8e02ff */
[----:B--2---:R-:W-:Y:S01]  /*0120*/  IMAD R6, R6, UR4, RZ ;  /* 0x0000000406067c24 */ /* 0x004fe2000f8e02ff */
[----:B0-----:R-:W-:-:S13]  /*0130*/  ISETP.GT.AND P0, PT, R22, RZ, PT ;  /* 0x000000ff1600720c */ /* 0x001fda0003f04270 */
[----:B---34-:R-:W-:Y:S05]  /*0140*/  @P0 BRA `(.L_x_18) ;  /* 0x0000000000200947 */ /* 0x018fea0003800000 */
.L_x_19:
[----:B0-----:R-:W-:-:S05]  /*0150*/  IMAD.WIDE R4, R3, 0x8, R10 ;  /* 0x0000000803047825 */ /* 0x001fca00078e020a */
[----:B------:R-:W2:Y:S01]  /*0160*/  LDG.E.64 R8, desc[UR6][R4.64] ;  /* 0x0000000604087981 */ /* 0x000ea2000c1e1b00 */
[----:B------:R-:W-:-:S04]  /*0170*/  IADD3 R3, PT, PT, R6, R3, RZ ;  /* 0x0000000306037210 */ /* 0x000fc80007ffe0ff */
[----:B------:R-:W-:Y:S01]  /*0180*/  ISETP.GE.AND P0, PT, R3, R2, PT ;  /* 0x000000020300720c */ /* 0x000fe20003f06270 */
[----:B--2---:R-:W-:-:S07]  /*0190*/  DFMA R8, RZ, UR8, R8 ;  /* 0x00000008ff087c2b */ /* 0x004fce0008000008 */
[----:B------:R0:W-:Y:S05]  /*01a0*/  STG.E.64 desc[UR6][R4.64], R8 ;  /* 0x0000000804007986 */ /* 0x0001ea000c101b06 */
[----:B------:R-:W-:Y:S05]  /*01b0*/  @!P0 BRA `(.L_x_19) ;  /* 0xfffffffc00e48947 */ /* 0x000fea000383ffff */
[----:B------:R-:W-:Y:S05]  /*01c0*/  EXIT ;  /* 0x000000000000794d */ /* 0x000fea0003800000 */
.L_x_18:
[C---:B------:R-:W-:Y:S02]  /*01d0*/  LOP3.LUT R5, R22.reuse, 0x7ffffff8, RZ, 0xc0, !PT ;  /* 0x7ffffff816057812 */ /* 0x040fe400078ec0ff */
[C---:B------:R-:W-:Y:S02]  /*01e0*/  LOP3.LUT R7, R22.reuse, 0x7, RZ, 0xc0, !PT ;  /* 0x0000000716077812 */ /* 0x040fe400078ec0ff */
[----:B------:R-:W-:Y:S02]  /*01f0*/  LOP3.LUT R22, R22, 0x3, RZ, 0xc0, !PT ;  /* 0x0000000316167812 */ /* 0x000fe400078ec0ff */
[----:B------:R-:W-:-:S07]  /*0200*/  IADD3 R23, PT, PT, -R5, RZ, RZ ;  /* 0x000000ff05177210 */ /* 0x000fce0007ffe1ff */
.L_x_24:
[-C--:B------:R-:W-:Y:S01]  /*0210*/  IABS R13, R0.reuse ;  /* 0x00000000000d7213 */ /* 0x080fe20000000000 */
[----:B0-----:R-:W0:Y:S01]  /*0220*/  LDC R24, c[0x0][0x388] ;  /* 0x0000e200ff187b82 */ /* 0x001e220000000800 */
[----:B------:R-:W-:Y:S02]  /*0230*/  IABS R12, R3 ;  /* 0x00000003000c7213 */ /* 0x000fe40000000000 */
[----:B------:R-:W1:Y:S01]  /*0240*/  I2F.RP R11, R13 ;  /* 0x0000000d000b7306 */ /* 0x000e620000209400 */
[----:B------:R-:W-:-:S07]  /*0250*/  IABS R14, R0 ;  /* 0x00000000000e7213 */ /* 0x000fce0000000000 */
[----:B-1----:R-:W1:Y:S02]  /*0260*/  MUFU.RCP R11, R11 ;  /* 0x0000000b000b7308 */ /* 0x002e640000001000 */
[----:B-1----:R-:W-:-:S06]  /*0270*/  IADD3 R8, PT, PT, R11, 0xffffffe, RZ ;  /* 0x0ffffffe0b087810 */ /* 0x002fcc0007ffe0ff */
[----:B------:R1:W2:Y:S02]  /*0280*/  F2I.FTZ.U32.TRUNC.NTZ R9, R8 ;  /* 0x0000000800097305 */ /* 0x0002a4000021f000 */
[----:B-1----:R-:W-:Y:S02]  /*0290*/  HFMA2 R8, -RZ, RZ, 0, 0 ;  /* 0x00000000ff087431 */ /* 0x002fe400000001ff */
[----:B--2---:R-:W-:-:S04]  /*02a0*/  IMAD.MOV R10, RZ, RZ, -R9 ;  /* 0x000000ffff0a7224 */ /* 0x004fc800078e0a09 */
[----:B------:R-:W-:Y:S01]  /*02b0*/  IMAD R15, R10, R13, RZ ;  /* 0x0000000d0a0f7224 */ /* 0x000fe200078e02ff */
[----:B------:R-:W-:Y:S02]  /*02c0*/  MOV R10, R12 ;  /* 0x0000000c000a7202 */ /* 0x000fe40000000f00 */
[----:B------:R-:W-:Y:S01]  /*02d0*/  IADD3 R12, PT, PT, RZ, -R14, RZ ;  /* 0x8000000eff0c7210 */ /* 0x000fe20007ffe0ff */
[----:B------:R-:W-:Y:S01]  /*02e0*/  IMAD.HI.U32 R9, R9, R15, R8 ;  /* 0x0000000f09097227 */ /* 0x000fe200078e0008 */
[----:B------:R-:W-:-:S04]  /*02f0*/  LOP3.LUT R14, R3, R0, RZ, 0x3c, !PT ;  /* 0x00000000030e7212 */ /* 0x000fc800078e3cff */
[----:B------:R-:W-:Y:S01]  /*0300*/  ISETP.GE.AND P1, PT, R14, RZ, PT ;  /* 0x000000ff0e00720c */ /* 0x000fe20003f26270 */
[----:B------:R-:W-:-:S04]  /*0310*/  IMAD.HI.U32 R11, R9, R10, RZ ;  /* 0x0000000a090b7227 */ /* 0x000fc800078e00ff */
[----:B------:R-:W-:-:S05]  /*0320*/  IMAD R8, R11, R12, R10 ;  /* 0x0000000c0b087224 */ /* 0x000fca00078e020a */
[----:B------:R-:W-:-:S13]  /*0330*/  ISETP.GT.U32.AND P2, PT, R13, R8, PT ;  /* 0x000000080d00720c */ /* 0x000fda0003f44070 */
[----:B------:R-:W-:Y:S01]  /*0340*/  @!P2 IMAD.IADD R8, R8, 0x1, -R13 ;  /* 0x000000010808a824 */ /* 0x000fe200078e0a0d */
[----:B------:R-:W-:Y:S02]  /*0350*/  @!P2 IADD3 R11, PT, PT, R11, 0x1, RZ ;  /* 0x000000010b0ba810 */ /* 0x000fe40007ffe0ff */
[----:B------:R-:W-:Y:S02]  /*0360*/  ISETP.NE.AND P2, PT, R0, RZ, PT ;  /* 0x000000ff0000720c */ /* 0x000fe40003f45270 */
[----:B------:R-:W-:Y:S02]  /*0370*/  ISETP.GE.U32.AND P0, PT, R8, R13, PT ;  /* 0x0000000d0800720c */ /* 0x000fe40003f06070 */
[----:B------:R-:W1:Y:S08]  /*0380*/  LDC.64 R12, c[0x0][0x3b0] ;  /* 0x0000ec00ff0c7b82 */ /* 0x000e700000000a00 */
[----:B------:R-:W2:Y:S03]  /*0390*/  LDC.64 R8, c[0x0][0x3b8] ;  /* 0x0000ee00ff087b82 */ /* 0x000ea60000000a00 */
[----:B------:R-:W-:-:S04]  /*03a0*/  @P0 IADD3 R11, PT, PT, R11, 0x1, RZ ;  /* 0x000000010b0b0810 */ /* 0x000fc80007ffe0ff */
[----:B------:R-:W-:Y:S02]  /*03b0*/  @!P1 IADD3 R11, PT, PT, -R11, RZ, RZ ;  /* 0x000000ff0b0b9210 */ /* 0x000fe40007ffe1ff */
[----:B------:R-:W-:-:S05]  /*03c0*/  @!P2 LOP3.LUT R11, RZ, R0, RZ, 0x33, !PT ;  /* 0x00000000ff0ba212 */ /* 0x000fca00078e33ff */
[C---:B-1----:R-:W-:Y:S02]  /*03d0*/  IMAD.WIDE R14, R11.reuse, 0x4, R12 ;  /* 0x000000040b0e7825 */ /* 0x042fe400078e020c */
[----:B------:R-:W1:Y:S03]  /*03e0*/  LDC R12, c[0x0][0x384] ;  /* 0x0000e100ff0c7b82 */ /* 0x000e660000000800 */
[----:B------:R3:W4:Y:S01]  /*03f0*/  LDG.E R25, desc[UR6][R14.64] ;  /* 0x000000060e197981 */ /* 0x000722000c1e1900 */
[----:B--2---:R-:W-:-:S05]  /*0400*/  IMAD.WIDE R16, R11, 0x4, R8 ;  /* 0x000000040b107825 */ /* 0x004fca00078e0208 */
[----:B------:R-:W2:Y:S01]  /*0410*/  LDG.E R27, desc[UR6][R16.64] ;  /* 0x00000006101b7981 */ /* 0x000ea2000c1e1900 */
[----:B-1----:R-:W-:-:S04]  /*0420*/  IABS R11, R12 ;  /* 0x0000000c000b7213 */ /* 0x002fc80000000000 */
[----:B------:R-:W1:Y:S08]  /*0430*/  I2F.RP R13, R11 ;  /* 0x0000000b000d7306 */ /* 0x000e700000209400 */
[----:B-1----:R-:W1:Y:S02]  /*0440*/  MUFU.RCP R13, R13 ;  /* 0x0000000d000d7308 */ /* 0x002e640000001000 */
[----:B-1----:R-:W-:-:S06]  /*0450*/  VIADD R8, R13, 0xffffffe ;  /* 0x0ffffffe0d087836 */ /* 0x002fcc0000000000 */
[----:B------:R1:W5:Y:S02]  /*0460*/  F2I.FTZ.U32.TRUNC.NTZ R9, R8 ;  /* 0x0000000800097305 */ /* 0x000364000021f000 */
[----:B-1----:R-:W-:Y:S02]  /*0470*/  MOV R8, RZ ;  /* 0x000000ff00087202 */ /* 0x002fe40000000f00 */
[----:B-----5:R-:W-:-:S05]  /*0480*/  IADD3 R18, PT, PT, RZ, -R9, RZ ;  /* 0x80000009ff127210 */ /* 0x020fca0007ffe0ff */
[----:B---3--:R-:W-:-:S04]  /*0490*/  IMAD R15, R18, R11, RZ ;  /* 0x0000000b120f7224 */ /* 0x008fc800078e02ff */
[----:B------:R-:W-:-:S06]  /*04a0*/  IMAD.HI.U32 R9, R9, R15, R8 ;  /* 0x0000000f09097227 */ /* 0x000fcc00078e0008 */
[----:B------:R-:W-:-:S05]  /*04b0*/  IMAD.HI.U32 R14, R9, R10, RZ ;  /* 0x0000000a090e7227 */ /* 0x000fca00078e00ff */
[----:B------:R-:W-:-:S05]  /*04c0*/  IADD3 R15, PT, PT, -R14, RZ, RZ ;  /* 0x000000ff0e0f7210 */ /* 0x000fca0007ffe1ff */
[----:B------:R-:W-:-:S05]  /*04d0*/  IMAD R10, R11, R15, R10 ;  /* 0x0000000f0b0a7224 */ /* 0x000fca00078e020a */
[----:B------:R-:W-:Y:S02]  /*04e0*/  ISETP.GT.U32.AND P2, PT, R11, R10, PT ;  /* 0x0000000a0b00720c */ /* 0x000fe40003f44070 */
[----:B------:R-:W-:-:S11]  /*04f0*/  LOP3.LUT R8, R3, R12, RZ, 0x3c, !PT ;  /* 0x0000000c03087212 */ /* 0x000fd600078e3cff */
[----:B------:R-:W-:Y:S01]  /*0500*/  @!P2 IMAD.IADD R10, R10, 0x1, -R11 ;  /* 0x000000010a0aa824 */ /* 0x000fe200078e0a0b */
[----:B------:R-:W-:-:S04]  /*0510*/  ISETP.GE.AND P0, PT, R8, RZ, PT ;  /* 0x000000ff0800720c */ /* 0x000fc80003f06270 */
[----:B------:R-:W-:Y:S02]  /*0520*/  ISETP.GE.U32.AND P1, PT, R10, R11, PT ;  /* 0x0000000b0a00720c */ /* 0x000fe40003f26070 */
[----:B------:R-:W-:Y:S02]  /*0530*/  @!P2 IADD3 R14, PT, PT, R14, 0x1, RZ ;  /* 0x000000010e0ea810 */ /* 0x000fe40007ffe0ff */
[----:B------:R-:W-:-:S09]  /*0540*/  LOP3.LUT R13, RZ, R12, RZ, 0x33, !PT ;  /* 0x0000000cff0d7212 */ /* 0x000fd200078e33ff */
[----:B------:R-:W-:Y:S02]  /*0550*/  @P1 IADD3 R14, PT, PT, R14, 0x1, RZ ;  /* 0x000000010e0e1810 */ /* 0x000fe40007ffe0ff */
[----:B------:R-:W-:Y:S02]  /*0560*/  ISETP.NE.AND P1, PT, R12, RZ, PT ;  /* 0x000000ff0c00720c */ /* 0x000fe40003f25270 */
[----:B------:R-:W-:-:S04]  /*0570*/  @!P0 IADD3 R14, PT, PT, -R14, RZ, RZ ;  /* 0x000000ff0e0e8210 */ /* 0x000fc80007ffe1ff */
[----:B------:R-:W-:-:S04]  /*0580*/  SEL R14, R13, R14, !P1 ;  /* 0x0000000e0d0e7207 */ /* 0x000fc80004800000 */
[----:B------:R-:W-:-:S05]  /*0590*/  IABS R8, R14 ;  /* 0x0000000e00087213 */ /* 0x000fca0000000000 */
[----:B------:R-:W-:-:S04]  /*05a0*/  IMAD.HI.U32 R9, R9, R8, RZ ;  /* 0x0000000809097227 */ /* 0x000fc800078e00ff */
[----:B------:R-:W-:-:S04]  /*05b0*/  IMAD.MOV R9, RZ, RZ, -R9 ;  /* 0x000000ffff097224 */ /* 0x000fc800078e0a09 */
[----:B------:R-:W-:-:S05]  /*05c0*/  IMAD R8, R11, R9, R8 ;  /* 0x000000090b087224 */ /* 0x000fca00078e0208 */
[----:B------:R-:W-:Y:S02]  /*05d0*/  ISETP.GT.U32.AND P0, PT, R11, R8, PT ;  /* 0x000000080b00720c */ /* 0x000fe40003f04070 */
[----:B------:R-:W-:-:S11]  /*05e0*/  ISETP.GE.AND P2, PT, R14, RZ, PT ;  /* 0x000000ff0e00720c */ /* 0x000fd60003f46270 */
[----:B------:R-:W-:-:S04]  /*05f0*/  @!P0 IADD3 R8, PT, PT, R8, -R11, RZ ;  /* 0x8000000b08088210 */ /* 0x000fc80007ffe0ff */
[----:B------:R-:W-:Y:S02]  /*0600*/  ISETP.GT.U32.AND P0, PT, R11, R8, PT ;  /* 0x000000080b00720c */ /* 0x000fe40003f04070 */
[----:B------:R-:W-:-:S11]  /*0610*/  IADD3 R9, PT, PT, -R14, RZ, RZ ;  /* 0x000000ff0e097210 */ /* 0x000fd60007ffe1ff */
[----:B------:R-:W-:Y:S02]  /*0620*/  @!P0 IADD3 R8, PT, PT, R8, -R11, RZ ;  /* 0x8000000b08088210 */ /* 0x000fe40007ffe0ff */
[----:B0-----:R-:W-:-:S03]  /*0630*/  ISETP.GE.U32.AND P0, PT, R24, 0x8, PT ;  /* 0x000000081800780c */ /* 0x001fc60003f06070 */
[----:B------:R-:W-:Y:S02]  /*0640*/  @!P2 IMAD.MOV R8, RZ, RZ, -R8 ;  /* 0x000000ffff08a224 */ /* 0x000fe400078e0a08 */
[----:B------:R-:W-:-:S03]  /*0650*/  IMAD R9, R12, R9, R3 ;  /* 0x000000090c097224 */ /* 0x000fc600078e0203 */
[----:B------:R-:W-:Y:S01]  /*0660*/  SEL R8, R13, R8, !P1 ;  /* 0x000000080d087207 */ /* 0x000fe20004800000 */
[----:B------:R-:W-:Y:S01]  /*0670*/  HFMA2 R26, -RZ, RZ, 0, 0 ;  /* 0x00000000ff1a7431 */ /* 0x000fe200000001ff */
[----:B------:R-:W-:Y:S01]  /*0680*/  CS2R R20, SRZ ;  /* 0x0000000000147805 */ /* 0x000fe2000001ff00 */
[-C--:B----4-:R-:W-:Y:S02]  /*0690*/  IMAD R25, R25, R12.reuse, R9 ;  /* 0x0000000c19197224 */ /* 0x090fe400078e0209 */
[----:B--2---:R-:W-:Y:S01]  /*06a0*/  IMAD R27, R27, R12, R8 ;  /* 0x0000000c1b1b7224 */ /* 0x004fe200078e0208 */
[----:B------:R-:W-:Y:S06]  /*06b0*/  @!P0 BRA `(.L_x_20) ;  /* 0x0000000000d08947 */ /* 0x000fec0003800000 */
[----:B------:R-:W-:Y:S01]  /*06c0*/  MOV R29, R25 ;  /* 0x00000019001d7202 */ /* 0x000fe20000000f00 */
[----:B------:R-:W-:Y:S01]  /*06d0*/  IMAD.MOV.U32 R28, RZ, RZ, R23 ;  /* 0x000000ffff1c7224 */ /* 0x000fe200078e0017 */
[----:B------:R-:W-:Y:S02]  /*06e0*/  MOV R26, R27 ;  /* 0x0000001b001a7202 */ /* 0x000fe40000000f00 */
[----:B------:R-:W-:-:S07]  /*06f0*/  CS2R R20, SRZ ;  /* 0x0000000000147805 */ /* 0x000fce000001ff00 */
.L_x_21:
[----:B------:R-:W0:Y:S08]  /*0700*/  LDC.64 R12, c[0x0][0x398] ;  /* 0x0000e600ff0c7b82 */ /* 0x000e300000000a00 */
[----:B------:R-:W1:Y:S01]  /*0710*/  LDC.64 R8, c[0x0][0x3a0] ;  /* 0x0000e800ff087b82 */ /* 0x000e620000000a00 */
[----:B0-----:R-:W-:-:S05]  /*0720*/  IMAD.WIDE R12, R29, 0x8, R12 ;  /* 0x000000081d0c7825 */ /* 0x001fca00078e020c */
[----:B------:R0:W2:Y:S01]  /*0730*/  LDG.E.64 R18, desc[UR6][R12.64] ;  /* 0x000000060c127981 */ /* 0x0000a2000c1e1b00 */
[----:B-1----:R-:W-:-:S05]  /*0740*/  IMAD.WIDE R8, R26, 0x8, R8 ;  /* 0x000000081a087825 */ /* 0x002fca00078e0208 */
[----:B------:R-:W2:Y:S01]  /*0750*/  LDG.E.64 R10, desc[UR6][R8.64] ;  /* 0x00000006080a7981 */ /* 0x000ea2000c1e1b00 */
[----:B------:R-:W-:-:S04]  /*0760*/  IMAD.WIDE R14, R4, 0x8, R12 ;  /* 0x00000008040e7825 */ /* 0x000fc800078e020c */
[C---:B0-----:R-:W-:Y:S02]  /*0770*/  IMAD.WIDE R12, R4.reuse, 0x8, R8 ;  /* 0x00000008040c7825 */ /* 0x041fe400078e0208 */
[----:B------:R-:W3:Y:S04]  /*0780*/  LDG.E.64 R8, desc[UR6][R14.64] ;  /* 0x000000060e087981 */ /* 0x000ee8000c1e1b00 */
[----:B------:R-:W3:Y:S01]  /*0790*/  LDG.E.64 R16, desc[UR6][R12.64] ;  /* 0x000000060c107981 */ /* 0x000ee2000c1e1b00 */
[----:B--2---:R-:W-:Y:S01]  /*07a0*/  DFMA R10, R18, R10, R20 ;  /* 0x0000000a120a722b */ /* 0x004fe20000000014 */
[----:B------:R-:W-:-:S04]  /*07b0*/  IMAD.WIDE R20, R4, 0x8, R14 ;  /* 0x0000000804147825 */ /* 0x000fc800078e020e */
[C---:B------:R-:W-:Y:S01]  /*07c0*/  IMAD.WIDE R18, R4.reuse, 0x8, R12 ;  /* 0x0000000804127825 */ /* 0x040fe200078e020c */
[----:B------:R0:W2:Y:S04]  /*07d0*/  LDG.E.64 R14, desc[UR6][R20.64] ;  /* 0x00000006140e7981 */ /* 0x0000a8000c1e1b00 */
[----:B------:R1:W2:Y:S01]  /*07e0*/  LDG.E.64 R12, desc[UR6][R18.64] ;  /* 0x00000006120c7981 */ /* 0x0002a2000c1e1b00 */
[----:B0-----:R-:W-:-:S04]  /*07f0*/  IMAD.WIDE R20, R4, 0x8, R20 ;  /* 0x0000000804147825 */ /* 0x001fc800078e0214 */
[C---:B-1----:R-:W-:Y:S01]  /*0800*/  IMAD.WIDE R18, R4.reuse, 0x8, R18 ;  /* 0x0000000804127825 */ /* 0x042fe200078e0212 */
[----:B---3--:R-:W-:Y:S01]  /*0810*/  DFMA R16, R8, R16, R10 ;  /* 0x000000100810722b */ /* 0x008fe2000000000a */
[----:B------:R-:W3:Y:S04]  /*0820*/  LDG.E.64 R10, desc[UR6][R20.64] ;  /* 0x00000006140a7981 */ /* 0x000ee8000c1e1b00 */
[----:B------:R-:W3:Y:S03]  /*0830*/  LDG.E.64 R8, desc[UR6][R18.64] ;  /* 0x0000000612087981 */ /* 0x000ee6000c1e1b00 */
[----:B--2---:R-:W-:Y:S01]  /*0840*/  DFMA R12, R14, R12, R16 ;  /* 0x0000000c0e0c722b */ /* 0x004fe20000000010 */
[----:B------:R-:W-:-:S04]  /*0850*/  IMAD.WIDE R14, R4, 0x8, R20 ;  /* 0x00000008040e7825 */ /* 0x000fc800078e0214 */
[----:B------:R-:W-:-:S03]  /*0860*/  IMAD.WIDE R16, R4, 0x8, R18 ;  /* 0x0000000804107825 */ /* 0x000fc600078e0212 */
[----:B---3--:R-:W-:Y:S01]  /*0870*/  DFMA R8, R10, R8, R12 ;  /* 0x000000080a08722b */ /* 0x008fe2000000000c */
[----:B------:R0:W2:Y:S04]  /*0880*/  LDG.E.64 R10, desc[UR6][R14.64] ;  /* 0x000000060e0a7981 */ /* 0x0000a8000c1e1b00 */
[----:B------:R1:W2:Y:S01]  /*0890*/  LDG.E.64 R12, desc[UR6][R16.64] ;  /* 0x00000006100c7981 */ /* 0x0002a2000c1e1b00 */
[----:B0-----:R-:W-:-:S04]  /*08a0*/  IMAD.WIDE R14, R4, 0x8, R14 ;  /* 0x00000008040e7825 */ /* 0x001fc800078e020e */
[C---:B-1----:R-:W-:Y:S01]  /*08b0*/  IMAD.WIDE R16, R4.reuse, 0x8, R16 ;  /* 0x0000000804107825 */ /* 0x042fe200078e0210 */
[----:B------:R-:W3:Y:S04]  /*08c0*/  LDG.E.64 R18, desc[UR6][R14.64] ;  /* 0x000000060e127981 */ /* 0x000ee8000c1e1b00 */
[----:B------:R-:W3:Y:S01]  /*08d0*/  LDG.E.64 R20, desc[UR6][R16.64] ;  /* 0x0000000610147981 */ /* 0x000ee2000c1e1b00 */
[----:B--2---:R-:W-:Y:S01]  /*08e0*/  DFMA R8, R10, R12, R8 ;  /* 0x0000000c0a08722b */ /* 0x004fe20000000008 */
[----:B------:R-:W-:-:S04]  /*08f0*/  IMAD.WIDE R10, R4, 0x8, R14 ;  /* 0x00000008040a7825 */ /* 0x000fc800078e020e */
[----:B------:R-:W-:-:S03]  /*0900*/  IMAD.WIDE R12, R4, 0x8, R16 ;  /* 0x00000008040c7825 */ /* 0x000fc600078e0210 */
[----:B---3--:R-:W-:Y:S01]  /*0910*/  DFMA R20, R18, R20, R8 ;  /* 0x000000141214722b */ /* 0x008fe20000000008 */
[----:B------:R0:W2:Y:S04]  /*0920*/  LDG.E.64 R18, desc[UR6][R10.64] ;  /* 0x000000060a127981 */ /* 0x0000a8000c1e1b00 */
[----:B------:R1:W2:Y:S01]  /*0930*/  LDG.E.64 R8, desc[UR6][R12.64] ;  /* 0x000000060c087981 */ /* 0x0002a2000c1e1b00 */
[----:B0-----:R-:W-:-:S04]  /*0940*/  IMAD.WIDE R10, R4, 0x8, R10 ;  /* 0x00000008040a7825 */ /* 0x001fc800078e020a */
[----:B-1----:R-:W-:Y:S02]  /*0950*/  IMAD.WIDE R12, R4, 0x8, R12 ;  /* 0x00000008040c7825 */ /* 0x002fe400078e020c */
[----:B------:R-:W3:Y:S04]  /*0960*/  LDG.E.64 R10, desc[UR6][R10.64] ;  /* 0x000000060a0a7981 */ /* 0x000ee8000c1e1b00 */
[----:B------:R-:W3:Y:S01]  /*0970*/  LDG.E.64 R14, desc[UR6][R12.64] ;  /* 0x000000060c0e7981 */ /* 0x000ee2000c1e1b00 */
[----:B------:R-:W-:-:S04]  /*0980*/  IADD3 R28, PT, PT, R28, 0x8, RZ ;  /* 0x000000081c1c7810 */ /* 0x000fc80007ffe0ff */
[----:B------:R-:W-:Y:S02]  /*0990*/  ISETP.NE.AND P0, PT, R28, RZ, PT ;  /* 0x000000ff1c00720c */ /* 0x000fe40003f05270 */
[C---:B------:R-:W-:Y:S02]  /*09a0*/  LEA R29, R4.reuse, R29, 0x3 ;  /* 0x0000001d041d7211 */ /* 0x040fe400078e18ff */
[----:B------:R-:W-:Y:S01]  /*09b0*/  LEA R26, R4, R26, 0x3 ;  /* 0x0000001a041a7211 */ /* 0x000fe200078e18ff */
[----:B--2---:R-:W-:-:S08]  /*09c0*/  DFMA R20, R18, R8, R20 ;  /* 0x000000081214722b */ /* 0x004fd00000000014 */
[----:B---3--:R-:W-:Y:S01]  /*09d0*/  DFMA R20, R10, R14, R20 ;  /* 0x0000000e0a14722b */ /* 0x008fe20000000014 */
[----:B------:R-:W-:Y:S10]  /*09e0*/  @P0 BRA `(.L_x_21) ;  /* 0xfffffffc00440947 */ /* 0x000ff4000383ffff */
[----:B------:R-:W-:-:S07]  /*09f0*/  IMAD.MOV.U32 R26, RZ, RZ, R5 ;  /* 0x000000ffff1a7224 */ /* 0x000fce00078e0005 */
.L_x_20:
[----:B------:R-:W-:-:S13]  /*0a00*/  ISETP.NE.AND P0, PT, R7, RZ, PT ;  /* 0x000000ff0700720c */ /* 0x000fda0003f05270 */
[----:B------:R-:W-:Y:S05]  /*0a10*/  @!P0 BRA `(.L_x_22) ;  /* 0x0000000000e08947 */ /* 0x000fea0003800000 */
[----:B------:R-:W-:Y:S02]  /*0a20*/  IADD3 R8, PT, PT, R7, -0x1, RZ ;  /* 0xffffffff07087810 */ /* 0x000fe40007ffe0ff */
[----:B------:R-:W-:Y:S02]  /*0a30*/  ISETP.NE.AND P1, PT, R22, RZ, PT ;  /* 0x000000ff1600720c */ /* 0x000fe40003f25270 */
[----:B------:R-:W-:-:S13]  /*0a40*/  ISETP.GE.U32.AND P0, PT, R8, 0x3, PT ;  /* 0x000000030800780c */ /* 0x000fda0003f06070 */
[----:B------:R-:W-:Y:S05]  /*0a50*/  @!P0 BRA `(.L_x_23) ;  /* 0x0000000000648947 */ /* 0x000fea0003800000 */
[----:B------:R-:W0:Y:S01]  /*0a60*/  LDC.64 R14, c[0x0][0x398] ;  /* 0x0000e600ff0e7b82 */ /* 0x000e220000000a00 */
[CC--:B------:R-:W-:Y:S02]  /*0a70*/  IMAD R9, R4.reuse, R26.reuse, R25 ;  /* 0x0000001a04097224 */ /* 0x0c0fe400078e0219 */
[----:B------:R-:W-:-:S05]  /*0a80*/  IMAD R13, R4, R26, R27 ;  /* 0x0000001a040d7224 */ /* 0x000fca00078e021b */
[----:B------:R-:W1:Y:S01]  /*0a90*/  LDC.64 R10, c[0x0][0x3a0] ;  /* 0x0000e800ff0a7b82 */ /* 0x000e620000000a00 */
[----:B0-----:R-:W-:-:S05]  /*0aa0*/  IMAD.WIDE R14, R9, 0x8, R14 ;  /* 0x00000008090e7825 */ /* 0x001fca00078e020e */
[----:B------:R0:W2:Y:S01]  /*0ab0*/  LDG.E.64 R18, desc[UR6][R14.64] ;  /* 0x000000060e127981 */ /* 0x0000a2000c1e1b00 */
[----:B-1----:R-:W-:-:S05]  /*0ac0*/  IMAD.WIDE R10, R13, 0x8, R10 ;  /* 0x000000080d0a7825 */ /* 0x002fca00078e020a */
[----:B------:R1:W2:Y:S01]  /*0ad0*/  LDG.E.64 R16, desc[UR6][R10.64] ;  /* 0x000000060a107981 */ /* 0x0002a2000c1e1b00 */
[----:B0-----:R-:W-:-:S05]  /*0ae0*/  IMAD.WIDE R14, R4, 0x8, R14 ;  /* 0x00000008040e7825 */ /* 0x001fca00078e020e */
[----:B------:R-:W3:Y:S01]  /*0af0*/  LDG.E.64 R12, desc[UR6][R14.64] ;  /* 0x000000060e0c7981 */ /* 0x000ee2000c1e1b00 */
[----:B-1----:R-:W-:-:S05]  /*0b00*/  IMAD.WIDE R10, R4, 0x8, R10 ;  /* 0x00000008040a7825 */ /* 0x002fca00078e020a */
[----:B------:R-:W3:Y:S01]  /*0b10*/  LDG.E.64 R8, desc[UR6][R10.64] ;  /* 0x000000060a087981 */ /* 0x000ee2000c1e1b00 */
[----:B------:R-:W-:Y:S01]  /*0b20*/  IMAD.WIDE R28, R4, 0x8, R10 ;  /* 0x00000008041c7825 */ /* 0x000fe200078e020a */
[----:B--2---:R-:W-:-:S03]  /*0b30*/  DFMA R16, R18, R16, R20 ;  /* 0x000000101210722b */ /* 0x004fc60000000014 */
[----:B------:R-:W-:-:S05]  /*0b40*/  IMAD.WIDE R18, R4, 0x8, R14 ;  /* 0x0000000804127825 */ /* 0x000fca00078e020e */
[----:B---3--:R-:W-:Y:S01]  /*0b50*/  DFMA R16, R12, R8, R16 ;  /* 0x000000080c10722b */ /* 0x008fe20000000010 */
[----:B------:R0:W2:Y:S04]  /*0b60*/  LDG.E.64 R12, desc[UR6][R18.64] ;  /* 0x00000006120c7981 */ /* 0x0000a8000c1e1b00 */
[----:B------:R1:W2:Y:S01]  /*0b70*/  LDG.E.64 R8, desc[UR6][R28.64] ;  /* 0x000000061c087981 */ /* 0x0002a2000c1e1b00 */
[----:B0-----:R-:W-:-:S04]  /*0b80*/  IMAD.WIDE R18, R4, 0x8, R18 ;  /* 0x0000000804127825 */ /* 0x001fc800078e0212 */
[----:B-1----:R-:W-:Y:S01]  /*0b90*/  IMAD.WIDE R28, R4, 0x8, R28 ;  /* 0x00000008041c7825 */ /* 0x002fe200078e021c */
[----:B------:R-:W3:Y:S04]  /*0ba0*/  LDG.E.64 R20, desc[UR6][R18.64] ;  /* 0x0000000612147981 */ /* 0x000ee8000c1e1b00 */
[----:B------:R-:W3:Y:S01]  /*0bb0*/  LDG.E.64 R14, desc[UR6][R28.64] ;  /* 0x000000061c0e7981 */ /* 0x000ee2000c1e1b00 */
[----:B------:R-:W-:Y:S01]  /*0bc0*/  IADD3 R26, PT, PT, R26, 0x4, RZ ;  /* 0x000000041a1a7810 */ /* 0x000fe20007ffe0ff */
[----:B--2---:R-:W-:-:S08]  /*0bd0*/  DFMA R8, R12, R8, R16 ;  /* 0x000000080c08722b */ /* 0x004fd00000000010 */
[----:B---3--:R-:W-:-:S11]  /*0be0*/  DFMA R20, R20, R14, R8 ;  /* 0x0000000e1414722b */ /* 0x008fd60000000008 */
.L_x_23:
[----:B------:R-:W-:Y:S05]  /*0bf0*/  @!P1 BRA `(.L_x_22) ;  /* 0x0000000000689947 */ /* 0x000fea0003800000 */
[----:B------:R-:W-:Y:S02]  /*0c00*/  ISETP.NE.AND P0, PT, R22, 0x1, PT ;  /* 0x000000011600780c */ /* 0x000fe40003f05270 */
[----:B------:R-:W-:-:S11]  /*0c10*/  LOP3.LUT P1, RZ, R24, 0x1, RZ, 0xc0, !PT ;  /* 0x0000000118ff7812 */ /* 0x000fd6000782c0ff */
[----:B------:R-:W0:Y:S01]  /*0c20*/  @P0 LDC.64 R14, c[0x0][0x398] ;  /* 0x0000e600ff0e0b82 */ /* 0x000e220000000a00 */
[CC--:B------:R-:W-:Y:S02]  /*0c30*/  @P0 IMAD R13, R4.reuse, R26.reuse, R25 ;  /* 0x0000001a040d0224 */ /* 0x0c0fe400078e0219 */
[----:B------:R-:W-:Y:S01]  /*0c40*/  @P0 IMAD R17, R4, R26, R27 ;  /* 0x0000001a04110224 */ /* 0x000fe200078e021b */
[----:B------:R-:W-:-:S04]  /*0c50*/  @P0 IADD3 R26, PT, PT, R26, 0x2, RZ ;  /* 0x000000021a1a0810 */ /* 0x000fc80007ffe0ff */
[----:B------:R-:W1:Y:S08]  /*0c60*/  @P0 LDC.64 R28, c[0x0][0x3a0] ;  /* 0x0000e800ff1c0b82 */ /* 0x000e700000000a00 */
[----:B------:R-:W2:Y:S08]  /*0c70*/  @P1 LDC.64 R10, c[0x0][0x398] ;  /* 0x0000e600ff0a1b82 */ /* 0x000eb00000000a00 */
[----:B------:R-:W3:Y:S01]  /*0c80*/  @P1 LDC.64 R8, c[0x0][0x3a0] ;  /* 0x0000e800ff081b82 */ /* 0x000ee20000000a00 */
[----:B0-----:R-:W-:-:S05]  /*0c90*/  @P0 IMAD.WIDE R14, R13, 0x8, R14 ;  /* 0x000000080d0e0825 */ /* 0x001fca00078e020e */
[----:B------:R0:W4:Y:S01]  /*0ca0*/  @P0 LDG.E.64 R18, desc[UR6][R14.64] ;  /* 0x000000060e120981 */ /* 0x000122000c1e1b00 */
[----:B-1----:R-:W-:-:S05]  /*0cb0*/  @P0 IMAD.WIDE R28, R17, 0x8, R28 ;  /* 0x00000008111c0825 */ /* 0x002fca00078e021c */
[----:B------:R1:W4:Y:S01]  /*0cc0*/  @P0 LDG.E.64 R16, desc[UR6][R28.64] ;  /* 0x000000061c100981 */ /* 0x000322000c1e1b00 */
[----:B------:R-:W-:-:S04]  /*0cd0*/  @P0 IMAD.WIDE R12, R4, 0x8, R28 ;  /* 0x00000008040c0825 */ /* 0x000fc800078e021c */
[C---:B0-----:R-:W-:Y:S02]  /*0ce0*/  @P0 IMAD.WIDE R14, R4.reuse, 0x8, R14 ;  /* 0x00000008040e0825 */ /* 0x041fe400078e020e */
[----:B------:R-:W5:Y:S02]  /*0cf0*/  @P0 LDG.E.64 R12, desc[UR6][R12.64] ;  /* 0x000000060c0c0981 */ /* 0x000f64000c1e1b00 */
[CC--:B------:R-:W-:Y:S02]  /*0d00*/  @P1 IMAD R27, R4.reuse, R26.reuse, R27 ;  /* 0x0000001a041b1224 */ /* 0x0c0fe400078e021b */
[----:B-1----:R-:W-:Y:S02]  /*0d10*/  @P1 IMAD R29, R4, R26, R25 ;  /* 0x0000001a041d1224 */ /* 0x002fe400078e0219 */
[----:B------:R-:W5:Y:S01]  /*0d20*/  @P0 LDG.E.64 R24, desc[UR6][R14.64] ;  /* 0x000000060e180981 */ /* 0x000f62000c1e1b00 */
[----:B---3--:R-:W-:-:S04]  /*0d30*/  @P1 IMAD.WIDE R8, R27, 0x8, R8 ;  /* 0x000000081b081825 */ /* 0x008fc800078e0208 */
[----:B--2---:R-:W-:Y:S02]  /*0d40*/  @P1 IMAD.WIDE R10, R29, 0x8, R10 ;  /* 0x000000081d0a1825 */ /* 0x004fe400078e020a */
[----:B------:R-:W2:Y:S04]  /*0d50*/  @P1 LDG.E.64 R8, desc[UR6][R8.64] ;  /* 0x0000000608081981 */ /* 0x000ea8000c1e1b00 */
[----:B------:R-:W2:Y:S01]  /*0d60*/  @P1 LDG.E.64 R10, desc[UR6][R10.64] ;  /* 0x000000060a0a1981 */ /* 0x000ea2000c1e1b00 */
[----:B----4-:R-:W-:-:S08]  /*0d70*/  @P0 DFMA R16, R18, R16, R20 ;  /* 0x000000101210022b */ /* 0x010fd00000000014 */
[----:B-----5:R-:W-:-:S08]  /*0d80*/  @P0 DFMA R20, R24, R12, R16 ;  /* 0x0000000c1814022b */ /* 0x020fd00000000010 */
[----:B--2---:R-:W-:-:S11]  /*0d90*/  @P1 DFMA R20, R10, R8, R20 ;  /* 0x000000080a14122b */ /* 0x004fd60000000014 */
.L_x_22:
[----:B------:R-:W0:Y:S01]  /*0da0*/  LDC.64 R8, c[0x0][0x3c0] ;  /* 0x0000f000ff087b82 */ /* 0x000e220000000a00 */
[----:B------:R-:W1:Y:S01]  /*0db0*/  LDCU.64 UR4, c[0x0][0x390] ;  /* 0x00007200ff0477ac */ /* 0x000e620008000a00 */
[----:B0-----:R-:W-:-:S05]  /*0dc0*/  IMAD.WIDE R8, R3, 0x8, R8 ;  /* 0x0000000803087825 */ /* 0x001fca00078e0208 */
[----:B------:R-:W1:Y:S01]  /*0dd0*/  LDG.E.64 R10, desc[UR6][R8.64] ;  /* 0x00000006080a7981 */ /* 0x000e62000c1e1b00 */
[----:B------:R-:W-:-:S04]  /*0de0*/  IADD3 R3, PT, PT, R6, R3, RZ ;  /* 0x0000000306037210 */ /* 0x000fc80007ffe0ff */
[----:B------:R-:W-:Y:S01]  /*0df0*/  ISETP.GE.AND P0, PT, R3, R2, PT ;  /* 0x000000020300720c */ /* 0x000fe20003f06270 */
[----:B-1----:R-:W-:-:S07]  /*0e00*/  DFMA R10, R20, UR4, R10 ;  /* 0x00000004140a7c2b */ /* 0x002fce000800000a */
[----:B------:R0:W-:Y:S05]  /*0e10*/  STG.E.64 desc[UR6][R8.64], R10 ;  /* 0x0000000a08007986 */ /* 0x0001ea000c101b06 */
[----:B------:R-:W-:Y:S05]  /*0e20*/  @!P0 BRA `(.L_x_24) ;  /* 0xfffffff000f88947 */ /* 0x000fea000383ffff */
[----:B------:R-:W-:Y:S05]  /*0e30*/  EXIT ;  /* 0x000000000000794d */ /* 0x000fea0003800000 */
.L_x_25:
        /* <DEDUP_REMOVED lines=12> */
.L_x_36:


//--------------------- .text._ZN4fkpm20outer_product_kernelIffEEviiiT0_PT_S3_iPiS4_S3_ --------------------------
	.section	.text._ZN4fkpm20outer_product_kernelIffEEviiiT0_PT_S3_iPiS4_S3_,"ax",@progbits
	.align	128
        .global         _ZN4fkpm20outer_product_kernelIffEEviiiT0_PT_S3_iPiS4_S3_
        .type           _ZN4fkpm20outer_product_kernelIffEEviiiT0_PT_S3_iPiS4_S3_,@function
        .size           _ZN4fkpm20outer_product_kernelIffEEviiiT0_PT_S3_iPiS4_S3_,(.L_x_37 - _ZN4fkpm20outer_product_kernelIffEEviiiT0_PT_S3_iPiS4_S3_)
        .other          _ZN4fkpm20outer_product_kernelIffEEviiiT0_PT_S3_iPiS4_S3_,@"STO_CUDA_ENTRY STV_DEFAULT"
_ZN4fkpm20outer_product_kernelIffEEviiiT0_PT_S3_iPiS4_S3_:
.text._ZN4fkpm20outer_product_kernelIffEEviiiT0_PT_S3_iPiS4_S3_:
        /* <DEDUP_REMOVED lines=21> */
.L_x_27:
[----:B01----:R-:W-:-:S05]  /*0150*/  IMAD.WIDE R4, R3, 0x4, R8 ;  /* 0x0000000403047825 */ /* 0x003fca00078e0208 */
[----:B------:R-:W2:Y:S01]  /*0160*/  LDG.E R0, desc[UR8][R4.64] ;  /* 0x0000000804007981 */ /* 0x000ea2000c1e1900 */
[----:B------:R-:W-:-:S04]  /*0170*/  IADD3 R3, PT, PT, R6, R3, RZ ;  /* 0x0000000306037210 */ /* 0x000fc80007ffe0ff */
[----:B------:R-:W-:Y:S01]  /*0180*/  ISETP.GE.AND P0, PT, R3, R2, PT ;  /* 0x000000020300720c */ /* 0x000fe20003f06270 */
[----:B--2---:R-:W-:-:S05]  /*0190*/  FFMA R7, RZ, UR7, R0 ;  /* 0x00000007ff077c23 */ /* 0x004fca0008000000 */
[----:B------:R0:W-:Y:S07]  /*01a0*/  STG.E desc[UR8][R4.64], R7 ;  /* 0x0000000704007986 */ /* 0x0001ee000c101908 */
[----:B------:R-:W-:Y:S05]  /*01b0*/  @!P0 BRA `(.L_x_27) ;  /* 0xfffffffc00e48947 */ /* 0x000fea000383ffff */
[----:B------:R-:W-:Y:S05]  /*01c0*/  EXIT ;  /* 0x000000000000794d */ /* 0x000fea0003800000 */
.L_x_26:
[----:B------:R-:W-:Y:S02]  /*01d0*/  ULOP3.LUT UR5, UR4, 0x7ffffff8, URZ, 0xc0, !UPT ;  /* 0x7ffffff804057892 */ /* 0x000fe4000f8ec0ff */
[----:B------:R-:W-:Y:S02]  /*01e0*/  ULOP3.LUT UR4, UR4, 0x7, URZ, 0xc0, !UPT ;  /* 0x0000000704047892 */ /* 0x000fe4000f8ec0ff */
[----:B-1----:R-:W-:-:S12]  /*01f0*/  UIADD3 UR7, UPT, UPT, -UR5, URZ, URZ ;  /* 0x000000ff05077290 */ /* 0x002fd8000fffe1ff */
.L_x_32:
[-C--:B------:R-:W-:Y:S02]  /*0200*/  IABS R14, R0.reuse ;  /* 0x00000000000e7213 */ /* 0x080fe40000000000 */
[----:B------:R-:W-:Y:S02]  /*0210*/  IABS R5, R3 ;  /* 0x0000000300057213 */ /* 0x000fe40000000000 */
[----:B0-----:R-:W0:Y:S01]  /*0220*/  I2F.RP R7, R14 ;  /* 0x0000000e00077306 */ /* 0x001e220000209400 */
[----:B------:R-:W-:-:S07]  /*0230*/  IABS R12, R0 ;  /* 0x00000000000c7213 */ /* 0x000fce0000000000 */
[----:B0-----:R-:W0:Y:S02]  /*0240*/  MUFU.RCP R7, R7 ;  /* 0x0000000700077308 */ /* 0x001e240000001000 */
[----:B0-----:R-:W-:Y:S02]  /*0250*/  IADD3 R8, PT, PT, R7, 0xffffffe, RZ ;  /* 0x0ffffffe07087810 */ /* 0x001fe40007ffe0ff */
[----:B------:R-:W-:-:S04]  /*0260*/  IADD3 R7, PT, PT, RZ, -R12, RZ ;  /* 0x8000000cff077210 */ /* 0x000fc80007ffe0ff */
[----:B------:R0:W1:Y:S02]  /*0270*/  F2I.FTZ.U32.TRUNC.NTZ R9, R8 ;  /* 0x0000000800097305 */ /* 0x000064000021f000 */
[----:B0-----:R-:W-:Y:S01]  /*0280*/  HFMA2 R8, -RZ, RZ, 0, 0 ;  /* 0x00000000ff087431 */ /* 0x001fe200000001ff */
[----:B-1----:R-:W-:-:S05]  /*0290*/  IADD3 R11, PT, PT, RZ, -R9, RZ ;  /* 0x80000009ff0b7210 */ /* 0x002fca0007ffe0ff */
[----:B------:R-:W-:-:S04]  /*02a0*/  IMAD R11, R11, R14, RZ ;  /* 0x0000000e0b0b7224 */ /* 0x000fc800078e02ff */
[----:B------:R-:W-:Y:S02]  /*02b0*/  IMAD.HI.U32 R10, R9, R11, R8 ;  /* 0x0000000b090a7227 */ /* 0x000fe400078e0008 */
[----:B------:R-:W0:Y:S04]  /*02c0*/  LDC.64 R8, c[0x0][0x3a8] ;  /* 0x0000ea00ff087b82 */ /* 0x000e280000000a00 */
[----:B------:R-:W-:-:S04]  /*02d0*/  IMAD.HI.U32 R12, R10, R5, RZ ;  /* 0x000000050a0c7227 */ /* 0x000fc800078e00ff */
[----:B------:R-:W-:Y:S01]  /*02e0*/  IMAD R7, R12, R7, R5 ;  /* 0x000000070c077224 */ /* 0x000fe200078e0205 */
[----:B------:R-:W1:Y:S04]  /*02f0*/  LDC.64 R10, c[0x0][0x3b0] ;  /* 0x0000ec00ff0a7b82 */ /* 0x000e680000000a00 */
[----:B------:R-:W-:-:S13]  /*0300*/  ISETP.GT.U32.AND P2, PT, R14, R7, PT ;  /* 0x000000070e00720c */ /* 0x000fda0003f44070 */
[-C--:B------:R-:W-:Y:S02]  /*0310*/  @!P2 IADD3 R7, PT, PT, R7, -R14.reuse, RZ ;  /* 0x8000000e0707a210 */ /* 0x080fe40007ffe0ff */
[----:B------:R-:W-:Y:S02]  /*0320*/  @!P2 IADD3 R12, PT, PT, R12, 0x1, RZ ;  /* 0x000000010c0ca810 */ /* 0x000fe40007ffe0ff */
[----:B------:R-:W-:Y:S02]  /*0330*/  ISETP.GE.U32.AND P0, PT, R7, R14, PT ;  /* 0x0000000e0700720c */ /* 0x000fe40003f06070 */
[----:B------:R-:W-:Y:S02]  /*0340*/  LOP3.LUT R7, R3, R0, RZ, 0x3c, !PT ;  /* 0x0000000003077212 */ /* 0x000fe400078e3cff */
[----:B------:R-:W-:Y:S02]  /*0350*/  ISETP.NE.AND P2, PT, R0, RZ, PT ;  /* 0x000000ff0000720c */ /* 0x000fe40003f45270 */
[----:B------:R-:W-:-:S07]  /*0360*/  ISETP.GE.AND P1, PT, R7, RZ, PT ;  /* 0x000000ff0700720c */ /* 0x000fce0003f26270 */
[----:B------:R-:W-:-:S04]  /*0370*/  @P0 IADD3 R12, PT, PT, R12, 0x1, RZ ;  /* 0x000000010c0c0810 */ /* 0x000fc80007ffe0ff */
[----:B------:R-:W-:-:S04]  /*0380*/  MOV R15, R12 ;  /* 0x0000000c000f7202 */ /* 0x000fc80000000f00 */
[----:B------:R-:W-:Y:S02]  /*0390*/  @!P1 IADD3 R15, PT, PT, -R15, RZ, RZ ;  /* 0x000000ff0f0f9210 */ /* 0x000fe40007ffe1ff */
[----:B------:R-:W-:-:S05]  /*03a0*/  @!P2 LOP3.LUT R15, RZ, R0, RZ, 0x33, !PT ;  /* 0x00000000ff0fa212 */ /* 0x000fca00078e33ff */
[C---:B0-----:R-:W-:Y:S02]  /*03b0*/  IMAD.WIDE R12, R15.reuse, 0x4, R8 ;  /* 0x000000040f0c7825 */ /* 0x041fe400078e0208 */
[----:B------:R-:W0:Y:S02]  /*03c0*/  LDC R8, c[0x0][0x384] ;  /* 0x0000e100ff087b82 */ /* 0x000e240000000800 */
[----:B-1----:R-:W-:Y:S01]  /*03d0*/  IMAD.WIDE R14, R15, 0x4, R10 ;  /* 0x000000040f0e7825 */ /* 0x002fe200078e020a */
[----:B------:R1:W2:Y:S04]  /*03e0*/  LDG.E R7, desc[UR8][R12.64] ;  /* 0x000000080c077981 */ /* 0x0002a8000c1e1900 */
[----:B------:R3:W4:Y:S01]  /*03f0*/  LDG.E R9, desc[UR8][R14.64] ;  /* 0x000000080e097981 */ /* 0x000722000c1e1900 */
[----:B------:R-:W-:-:S02]  /*0400*/  MOV R21, RZ ;  /* 0x000000ff00157202 */ /* 0x000fc40000000f00 */
[----:B0-----:R-:W-:-:S04]  /*0410*/  IABS R10, R8 ;  /* 0x00000008000a7213 */ /* 0x001fc80000000000 */
[----:B------:R-:W0:Y:S08]  /*0420*/  I2F.RP R11, R10 ;  /* 0x0000000a000b7306 */ /* 0x000e300000209400 */
[----:B0-----:R-:W0:Y:S02]  /*0430*/  MUFU.RCP R11, R11 ;  /* 0x0000000b000b7308 */ /* 0x001e240000001000 */
[----:B0-----:R-:W-:-:S06]  /*0440*/  IADD3 R16, PT, PT, R11, 0xffffffe, RZ ;  /* 0x0ffffffe0b107810 */ /* 0x001fcc0007ffe0ff */
[----:B------:R0:W5:Y:S02]  /*0450*/  F2I.FTZ.U32.TRUNC.NTZ R17, R16 ;  /* 0x0000001000117305 */ /* 0x000164000021f000 */
[----:B0-----:R-:W-:Y:S01]  /*0460*/  HFMA2 R16, -RZ, RZ, 0, 0 ;  /* 0x00000000ff107431 */ /* 0x001fe200000001ff */
[----:B-----5:R-:W-:-:S05]  /*0470*/  IADD3 R19, PT, PT, RZ, -R17, RZ ;  /* 0x80000011ff137210 */ /* 0x020fca0007ffe0ff */
[----:B-1----:R-:W-:-:S04]  /*0480*/  IMAD R13, R19, R10, RZ ;  /* 0x0000000a130d7224 */ /* 0x002fc800078e02ff */
[----:B------:R-:W-:-:S06]  /*0490*/  IMAD.HI.U32 R12, R17, R13, R16 ;  /* 0x0000000d110c7227 */ /* 0x000fcc00078e0010 */
[----:B------:R-:W-:-:S05]  /*04a0*/  IMAD.HI.U32 R13, R12, R5, RZ ;  /* 0x000000050c0d7227 */ /* 0x000fca00078e00ff */
[----:B---3--:R-:W-:-:S05]  /*04b0*/  IADD3 R14, PT, PT, -R13, RZ, RZ ;  /* 0x000000ff0d0e7210 */ /* 0x008fca0007ffe1ff */
[----:B------:R-:W-:Y:S01]  /*04c0*/  IMAD R5, R10, R14, R5 ;  /* 0x0000000e0a057224 */ /* 0x000fe200078e0205 */
[----:B------:R-:W-:-:S04]  /*04d0*/  LOP3.LUT R14, RZ, R8, RZ, 0x33, !PT ;  /* 0x00000008ff0e7212 */ /* 0x000fc800078e33ff */
[----:B------:R-:W-:-:S13]  /*04e0*/  ISETP.GT.U32.AND P2, PT, R10, R5, PT ;  /* 0x000000050a00720c */ /* 0x000fda0003f44070 */
[-C--:B------:R-:W-:Y:S02]  /*04f0*/  @!P2 IADD3 R5, PT, PT, R5, -R10.reuse, RZ ;  /* 0x8000000a0505a210 */ /* 0x080fe40007ffe0ff */
[----:B------:R-:W-:Y:S02]  /*0500*/  @!P2 IADD3 R13, PT, PT, R13, 0x1, RZ ;  /* 0x000000010d0da810 */ /* 0x000fe40007ffe0ff */
[----:B------:R-:W-:Y:S02]  /*0510*/  ISETP.GE.U32.AND P1, PT, R5, R10, PT ;  /* 0x0000000a0500720c */ /* 0x000fe40003f26070 */
[----:B------:R-:W-:-:S04]  /*0520*/  LOP3.LUT R5, R3, R8, RZ, 0x3c, !PT ;  /* 0x0000000803057212 */ /* 0x000fc800078e3cff */
[----:B------:R-:W-:Y:S02]  /*0530*/  ISETP.GE.AND P0, PT, R5, RZ, PT ;  /* 0x000000ff0500720c */ /* 0x000fe40003f06270 */
[----:B------:R-:W0:Y:S05]  /*0540*/  LDC R5, c[0x0][0x388] ;  /* 0x0000e200ff057b82 */ /* 0x000e2a0000000800 */
[----:B------:R-:W-:Y:S02]  /*0550*/  @P1 IADD3 R13, PT, PT, R13, 0x1, RZ ;  /* 0x000000010d0d1810 */ /* 0x000fe40007ffe0ff */
[----:B------:R-:W-:-:S04]  /*0560*/  ISETP.NE.AND P1, PT, R8, RZ, PT ;  /* 0x000000ff0800720c */ /* 0x000fc80003f25270 */
[----:B------:R-:W-:-:S04]  /*0570*/  @!P0 IADD3 R13, PT, PT, -R13, RZ, RZ ;  /* 0x000000ff0d0d8210 */ /* 0x000fc80007ffe1ff */
[----:B------:R-:W-:-:S04]  /*0580*/  SEL R13, R14, R13, !P1 ;  /* 0x0000000d0e0d7207 */ /* 0x000fc80004800000 */
[----:B------:R-:W-:Y:S02]  /*0590*/  IABS R11, R13 ;  /* 0x0000000d000b7213 */ /* 0x000fe40000000000 */
[----:B------:R-:W-:-:S03]  /*05a0*/  ISETP.GE.AND P2, PT, R13, RZ, PT ;  /* 0x000000ff0d00720c */ /* 0x000fc60003f46270 */
[----:B------:R-:W-:-:S05]  /*05b0*/  IMAD.HI.U32 R12, R12, R11, RZ ;  /* 0x0000000b0c0c7227 */ /* 0x000fca00078e00ff */
[----:B------:R-:W-:-:S05]  /*05c0*/  IADD3 R12, PT, PT, -R12, RZ, RZ ;  /* 0x000000ff0c0c7210 */ /* 0x000fca0007ffe1ff */
[----:B------:R-:W-:-:S05]  /*05d0*/  IMAD R11, R10, R12, R11 ;  /* 0x0000000c0a0b7224 */ /* 0x000fca00078e020b */
[----:B------:R-:W-:-:S13]  /*05e0*/  ISETP.GT.U32.AND P0, PT, R10, R11, PT ;  /* 0x0000000b0a00720c */ /* 0x000fda0003f04070 */
[----:B------:R-:W-:-:S04]  /*05f0*/  @!P0 IADD3 R11, PT, PT, R11, -R10, RZ ;  /* 0x8000000a0b0b8210 */ /* 0x000fc80007ffe0ff */
[----:B------:R-:W-:-:S13]  /*0600*/  ISETP.GT.U32.AND P0, PT, R10, R11, PT ;  /* 0x0000000b0a00720c */ /* 0x000fda0003f04070 */
[----:B------:R-:W-:Y:S02]  /*0610*/  @!P0 IADD3 R11, PT, PT, R11, -R10, RZ ;  /* 0x8000000a0b0b8210 */ /* 0x000fe40007ffe0ff */
[----:B0-----:R-:W-:Y:S02]  /*0620*/  ISETP.GE.U32.AND P0, PT, R5, 0x8, PT ;  /* 0x000000080500780c */ /* 0x001fe40003f06070 */
[----:B------:R-:W-:Y:S02]  /*0630*/  IADD3 R10, PT, PT, -R13, RZ, RZ ;  /* 0x000000ff0d0a7210 */ /* 0x000fe40007ffe1ff */
[----:B------:R-:W-:-:S03]  /*0640*/  @!P2 IADD3 R11, PT, PT, -R11, RZ, RZ ;  /* 0x000000ff0b0ba210 */ /* 0x000fc60007ffe1ff */
[----:B------:R-:W-:Y:S01]  /*0650*/  IMAD R10, R8, R10, R3 ;  /* 0x0000000a080a7224 */ /* 0x000fe200078e0203 */
[----:B------:R-:W-:-:S03]  /*0660*/  SEL R11, R14, R11, !P1 ;  /* 0x0000000b0e0b7207 */ /* 0x000fc60004800000 */
[-C--:B--2---:R-:W-:Y:S02]  /*0670*/  IMAD R7, R7, R8.reuse, R10 ;  /* 0x0000000807077224 */ /* 0x084fe400078e020a */
[----:B----4-:R-:W-:Y:S02]  /*0680*/  IMAD R9, R9, R8, R11 ;  /* 0x0000000809097224 */ /* 0x010fe400078e020b */
[----:B------:R-:W-:Y:S01]  /*0690*/  HFMA2 R8, -RZ, RZ, 0, 0 ;  /* 0x00000000ff087431 */ /* 0x000fe200000001ff */
[----:B------:R-:W-:Y:S06]  /*06a0*/  @!P0 BRA `(.L_x_28) ;  /* 0x0000000000d08947 */ /* 0x000fec0003800000 */
[----:B------:R-:W-:Y:S02]  /*06b0*/  MOV R21, RZ ;  /* 0x000000ff00157202 */ /* 0x000fe40000000f00 */
[----:B------:R-:W-:Y:S02]  /*06c0*/  MOV R13, R7 ;  /* 0x00000007000d7202 */ /* 0x000fe40000000f00 */
[----:B------:R-:W-:Y:S02]  /*06d0*/  MOV R11, R9 ;  /* 0x00000009000b7202 */ /* 0x000fe40000000f00 */
[----:B------:R-:W-:-:S07]  /*06e0*/  MOV R8, UR7 ;  /* 0x0000000700087c02 */ /* 0x000fce0008000f00 */
.L_x_29:
[----:B------:R-:W0:Y:S08]  /*06f0*/  LDC.64 R18, c[0x0][0x390] ;  /* 0x0000e400ff127b82 */ /* 0x000e300000000a00 */
[----:B------:R-:W1:Y:S01]  /*0700*/  LDC.64 R14, c[0x0][0x398] ;  /* 0x0000e600ff0e7b82 */ /* 0x000e620000000a00 */
[----:B0-----:R-:W-:-:S05]  /*0710*/  IMAD.WIDE R18, R13, 0x4, R18 ;  /* 0x000000040d127825 */ /* 0x001fca00078e0212 */
[----:B------:R0:W2:Y:S01]  /*0720*/  LDG.E R20, desc[UR8][R18.64] ;  /* 0x0000000812147981 */ /* 0x0000a2000c1e1900 */
[----:B-1----:R-:W-:-:S05]  /*0730*/  IMAD.WIDE R14, R11, 0x4, R14 ;  /* 0x000000040b0e7825 */ /* 0x002fca00078e020e */
[----:B------:R1:W2:Y:S01]  /*0740*/  LDG.E R24, desc[UR8][R14.64] ;  /* 0x000000080e187981 */ /* 0x0002a2000c1e1900 */
[----:B------:R-:W-:-:S04]  /*0750*/  IMAD.WIDE R16, R4, 0x4, R14 ;  /* 0x0000000404107825 */ /* 0x000fc800078e020e */
[C---:B0-----:R-:W-:Y:S01]  /*0760*/  IMAD.WIDE R18, R4.reuse, 0x4, R18 ;  /* 0x0000000404127825 */ /* 0x041fe200078e0212 */
[----:B------:R0:W3:Y:S04]  /*0770*/  LDG.E R10, desc[UR8][R16.64] ;  /* 0x00000008100a7981 */ /* 0x0000e8000c1e1900 */
[----:B------:R4:W3:Y:S01]  /*0780*/  LDG.E R12, desc[UR8][R18.64] ;  /* 0x00000008120c7981 */ /* 0x0008e2000c1e1900 */
[----:B------:R-:W-:-:S04]  /*0790*/  IMAD.WIDE R28, R4, 0x4, R16 ;  /* 0x00000004041c7825 */ /* 0x000fc800078e0210 */
[----:B-1----:R-:W-:-:S04]  /*07a0*/  IMAD.WIDE R14, R4, 0x4, R18 ;  /* 0x00000004040e7825 */ /* 0x002fc800078e0212 */
[C---:B0-----:R-:W-:Y:S01]  /*07b0*/  IMAD.WIDE R16, R4.reuse, 0x4, R28 ;  /* 0x0000000404107825 */ /* 0x041fe200078e021c */
[----:B------:R0:W5:Y:S03]  /*07c0*/  LDG.E R27, desc[UR8][R14.64] ;  /* 0x000000080e1b7981 */ /* 0x000166000c1e1900 */
[C---:B------:R-:W-:Y:S01]  /*07d0*/  IMAD.WIDE R22, R4.reuse, 0x4, R14 ;  /* 0x0000000404167825 */ /* 0x040fe200078e020e */
[----:B------:R-:W5:Y:S04]  /*07e0*/  LDG.E R28, desc[UR8][R28.64] ;  /* 0x000000081c1c7981 */ /* 0x000f68000c1e1900 */
[----:B------:R1:W5:Y:S01]  /*07f0*/  LDG.E R26, desc[UR8][R16.64] ;  /* 0x00000008101a7981 */ /* 0x000362000c1e1900 */
[----:B----4-:R-:W-:-:S03]  /*0800*/  IMAD.WIDE R18, R4, 0x4, R22 ;  /* 0x0000000404127825 */ /* 0x010fc600078e0216 */
[----:B------:R4:W5:Y:S01]  /*0810*/  LDG.E R25, desc[UR8][R22.64] ;  /* 0x0000000816197981 */ /* 0x000962000c1e1900 */
[----:B0-----:R-:W-:-:S04]  /*0820*/  IMAD.WIDE R14, R4, 0x4, R16 ;  /* 0x00000004040e7825 */ /* 0x001fc800078e0210 */
[C---:B-1----:R-:W-:Y:S02]  /*0830*/  IMAD.WIDE R16, R4.reuse, 0x4, R14 ;  /* 0x0000000404107825 */ /* 0x042fe400078e020e */
[----:B------:R-:W5:Y:S02]  /*0840*/  LDG.E R15, desc[UR8][R14.64] ;  /* 0x000000080e0f7981 */ /* 0x000f64000c1e1900 */
[C---:B----4-:R-:W-:Y:S02]  /*0850*/  IMAD.WIDE R22, R4.reuse, 0x4, R16 ;  /* 0x0000000404167825 */ /* 0x050fe400078e0210 */
[----:B------:R-:W4:Y:S04]  /*0860*/  LDG.E R17, desc[UR8][R16.64] ;  /* 0x0000000810117981 */ /* 0x000f28000c1e1900 */
[----:B------:R0:W4:Y:S02]  /*0870*/  LDG.E R14, desc[UR8][R22.64] ;  /* 0x00000008160e7981 */ /* 0x000124000c1e1900 */
[----:B0-----:R-:W-:-:S06]  /*0880*/  IMAD.WIDE R22, R4, 0x4, R22 ;  /* 0x0000000404167825 */ /* 0x001fcc00078e0216 */
[----:B------:R-:W4:Y:S01]  /*0890*/  LDG.E R22, desc[UR8][R22.64] ;  /* 0x0000000816167981 */ /* 0x000f22000c1e1900 */
[----:B--2---:R-:W-:Y:S01]  /*08a0*/  FFMA R24, R20, R24, R21 ;  /* 0x0000001814187223 */ /* 0x004fe20000000015 */
[----:B------:R-:W-:-:S04]  /*08b0*/  IMAD.WIDE R20, R4, 0x4, R18 ;  /* 0x0000000404147825 */ /* 0x000fc800078e0212 */
[----:B---3--:R-:W-:Y:S02]  /*08c0*/  FFMA R10, R12, R10, R24 ;  /* 0x0000000a0c0a7223 */ /* 0x008fe40000000018 */
[----:B------:R0:W2:Y:S04]  /*08d0*/  LDG.E R24, desc[UR8][R18.64] ;  /* 0x0000000812187981 */ /* 0x0000a8000c1e1900 */
[----:B------:R-:W4:Y:S01]  /*08e0*/  LDG.E R12, desc[UR8][R20.64] ;  /* 0x00000008140c7981 */ /* 0x000f22000c1e1900 */
[----:B0-----:R-:W-:-:S05]  /*08f0*/  IMAD.WIDE R18, R4, 0x4, R20 ;  /* 0x0000000404127825 */ /* 0x001fca00078e0214 */
[----:B------:R0:W3:Y:S02]  /*0900*/  LDG.E R29, desc[UR8][R18.64] ;  /* 0x00000008121d7981 */ /* 0x0000e4000c1e1900 */
[----:B0-----:R-:W-:-:S05]  /*0910*/  IMAD.WIDE R18, R4, 0x4, R18 ;  /* 0x0000000404127825 */ /* 0x001fca00078e0212 */
[----:B------:R-:W3:Y:S01]  /*0920*/  LDG.E R21, desc[UR8][R18.64] ;  /* 0x0000000812157981 */ /* 0x000ee2000c1e1900 */
[----:B-----5:R-:W-:Y:S01]  /*0930*/  FFMA R10, R27, R28, R10 ;  /* 0x0000001c1b0a7223 */ /* 0x020fe2000000000a */
[----:B------:R-:W-:-:S03]  /*0940*/  IADD3 R8, PT, PT, R8, 0x8, RZ ;  /* 0x0000000808087810 */ /* 0x000fc60007ffe0ff */
[----:B------:R-:W-:Y:S01]  /*0950*/  FFMA R25, R25, R26, R10 ;  /* 0x0000001a19197223 */ /* 0x000fe2000000000a */
[----:B------:R-:W-:Y:S02]  /*0960*/  ISETP.NE.AND P0, PT, R8, RZ, PT ;  /* 0x000000ff0800720c */ /* 0x000fe40003f05270 */
[C---:B------:R-:W-:Y:S02]  /*0970*/  LEA R13, R4.reuse, R13, 0x3 ;  /* 0x0000000d040d7211 */ /* 0x040fe400078e18ff */
[----:B------:R-:W-:Y:S01]  /*0980*/  LEA R11, R4, R11, 0x3 ;  /* 0x0000000b040b7211 */ /* 0x000fe200078e18ff */
[----:B--2---:R-:W-:-:S04]  /*0990*/  FFMA R15, R24, R15, R25 ;  /* 0x0000000f180f7223 */ /* 0x004fc80000000019 */
[----:B----4-:R-:W-:-:S04]  /*09a0*/  FFMA R12, R12, R17, R15 ;  /* 0x000000110c0c7223 */ /* 0x010fc8000000000f */
[----:B---3--:R-:W-:-:S04]  /*09b0*/  FFMA R12, R29, R14, R12 ;  /* 0x0000000e1d0c7223 */ /* 0x008fc8000000000c */
[----:B------:R-:W-:Y:S01]  /*09c0*/  FFMA R21, R21, R22, R12 ;  /* 0x0000001615157223 */ /* 0x000fe2000000000c */
[----:B------:R-:W-:Y:S06]  /*09d0*/  @P0 BRA `(.L_x_29) ;  /* 0xfffffffc00440947 */ /* 0x000fec000383ffff */
[----:B------:R-:W-:-:S07]  /*09e0*/  MOV R8, UR5 ;  /* 0x0000000500087c02 */ /* 0x000fce0008000f00 */
.L_x_28:
[----:B------:R-:W-:-:S09]  /*09f0*/  UISETP.NE.AND UP0, UPT, UR4, URZ, UPT ;  /* 0x000000ff0400728c */ /* 0x000fd2000bf05270 */
[----:B------:R-:W-:Y:S05]  /*0a00*/  BRA.U !UP0, `(.L_x_30) ;  /* 0x0000000108e47547 */ /* 0x000fea000b800000 */
[----:B------:R-:W-:Y:S01]  /*0a10*/  UIADD3 UR6, UPT, UPT, UR4, -0x1, URZ ;  /* 0xffffffff04067890 */ /* 0x000fe2000fffe0ff */
[----:B------:R-:W-:-:S03]  /*0a20*/  LOP3.LUT P0, R20, R5, 0x3, RZ, 0xc0, !PT ;  /* 0x0000000305147812 */ /* 0x000fc6000780c0ff */
[----:B------:R-:W-:-:S09]  /*0a30*/  UISETP.GE.U32.AND UP0, UPT, UR6, 0x3, UPT ;  /* 0x000000030600788c */ /* 0x000fd2000bf06070 */
[----:B------:R-:W-:Y:S05]  /*0a40*/  BRA.U !UP0, `(.L_x_31) ;  /* 0x0000000108647547 */ /* 0x000fea000b800000 */
[----:B------:R-:W0:Y:S01]  /*0a50*/  LDC.64 R16, c[0x0][0x390] ;  /* 0x0000e400ff107b82 */ /* 0x000e220000000a00 */
[CC--:B------:R-:W-:Y:S02]  /*0a60*/  IMAD R11, R4.reuse, R8.reuse, R7 ;  /* 0x00000008040b7224 */ /* 0x0c0fe400078e0207 */
[----:B------:R-:W-:-:S05]  /*0a70*/  IMAD R13, R4, R8, R9 ;  /* 0x00000008040d7224 */ /* 0x000fca00078e0209 */
[----:B------:R-:W1:Y:S01]  /*0a80*/  LDC.64 R18, c[0x0][0x398] ;  /* 0x0000e600ff127b82 */ /* 0x000e620000000a00 */
[----:B0-----:R-:W-:-:S04]  /*0a90*/  IMAD.WIDE R16, R11, 0x4, R16 ;  /* 0x000000040b107825 */ /* 0x001fc800078e0210 */
[----:B------:R-:W-:Y:S02]  /*0aa0*/  IMAD.WIDE R10, R4, 0x4, R16 ;  /* 0x00000004040a7825 */ /* 0x000fe400078e0210 */
[----:B------:R-:W2:Y:S02]  /*0ab0*/  LDG.E R16, desc[UR8][R16.64] ;  /* 0x0000000810107981 */ /* 0x000ea4000c1e1900 */
[----:B-1----:R-:W-:-:S04]  /*0ac0*/  IMAD.WIDE R18, R13, 0x4, R18 ;  /* 0x000000040d127825 */ /* 0x002fc800078e0212 */
[C---:B------:R-:W-:Y:S02]  /*0ad0*/  IMAD.WIDE R12, R4.reuse, 0x4, R18 ;  /* 0x00000004040c7825 */ /* 0x040fe400078e0212 */
[----:B------:R-:W2:Y:S02]  /*0ae0*/  LDG.E R18, desc[UR8][R18.64] ;  /* 0x0000000812127981 */ /* 0x000ea4000c1e1900 */
[C---:B------:R-:W-:Y:S02]  /*0af0*/  IMAD.WIDE R22, R4.reuse, 0x4, R10 ;  /* 0x0000000404167825 */ /* 0x040fe400078e020a */
[----:B------:R-:W3:Y:S02]  /*0b00*/  LDG.E R10, desc[UR8][R10.64] ;  /* 0x000000080a0a7981 */ /* 0x000ee4000c1e1900 */
[C---:B------:R-:W-:Y:S02]  /*0b10*/  IMAD.WIDE R14, R4.reuse, 0x4, R12 ;  /* 0x00000004040e7825 */ /* 0x040fe400078e020c */
[----:B------:R-:W3:Y:S02]  /*0b20*/  LDG.E R12, desc[UR8][R12.64] ;  /* 0x000000080c0c7981 */ /* 0x000ee4000c1e1900 */
[----:B------:R-:W-:-:S02]  /*0b30*/  IMAD.WIDE R24, R4, 0x4, R22 ;  /* 0x0000000404187825 */ /* 0x000fc400078e0216 */
[----:B------:R-:W4:Y:S02]  /*0b40*/  LDG.E R28, desc[UR8][R22.64] ;  /* 0x00000008161c7981 */ /* 0x000f24000c1e1900 */
[----:B------:R-:W-:Y:S02]  /*0b50*/  IMAD.WIDE R26, R4, 0x4, R14 ;  /* 0x00000004041a7825 */ /* 0x000fe400078e020e */
[----:B------:R-:W4:Y:S04]  /*0b60*/  LDG.E R14, desc[UR8][R14.64] ;  /* 0x000000080e0e7981 */ /* 0x000f28000c1e1900 */
[----:B------:R-:W5:Y:S04]  /*0b70*/  LDG.E R24, desc[UR8][R24.64] ;  /* 0x0000000818187981 */ /* 0x000f68000c1e1900 */
[----:B------:R-:W5:Y:S01]  /*0b80*/  LDG.E R26, desc[UR8][R26.64] ;  /* 0x000000081a1a7981 */ /* 0x000f62000c1e1900 */
[----:B------:R-:W-:Y:S01]  /*0b90*/  IADD3 R8, PT, PT, R8, 0x4, RZ ;  /* 0x0000000408087810 */ /* 0x000fe20007ffe0ff */
[----:B--2---:R-:W-:-:S04]  /*0ba0*/  FFMA R21, R16, R18, R21 ;  /* 0x0000001210157223 */ /* 0x004fc80000000015 */
[----:B---3--:R-:W-:-:S04]  /*0bb0*/  FFMA R21, R10, R12, R21 ;  /* 0x0000000c0a157223 */ /* 0x008fc80000000015 */
[----:B----4-:R-:W-:-:S04]  /*0bc0*/  FFMA R21, R28, R14, R21 ;  /* 0x0000000e1c157223 */ /* 0x010fc80000000015 */
[----:B-----5:R-:W-:-:S07]  /*0bd0*/  FFMA R21, R24, R26, R21 ;  /* 0x0000001a18157223 */ /* 0x020fce0000000015 */
.L_x_31:
[----:B------:R-:W-:Y:S05]  /*0be0*/  @!P0 BRA `(.L_x_30) ;  /* 0x00000000006c8947 */ /* 0x000fea0003800000 */
[----:B------:R-:W0:Y:S01]  /*0bf0*/  LDC.64 R10, c[0x0][0x390] ;  /* 0x0000e400ff0a7b82 */ /* 0x000e220000000a00 */
[----:B------:R-:W-:Y:S02]  /*0c00*/  ISETP.NE.AND P0, PT, R20, 0x1, PT ;  /* 0x000000011400780c */ /* 0x000fe40003f05270 */
[----:B------:R-:W-:-:S04]  /*0c10*/  LOP3.LUT R5, R5, 0x1, RZ, 0xc0, !PT ;  /* 0x0000000105057812 */ /* 0x000fc800078ec0ff */
[----:B------:R-:W-:Y:S01]  /*0c20*/  ISETP.NE.U32.AND P1, PT, R5, 0x1, PT ;  /* 0x000000010500780c */ /* 0x000fe20003f25070 */
[----:B------:R-:W1:Y:S06]  /*0c30*/  LDC.64 R12, c[0x0][0x398] ;  /* 0x0000e600ff0c7b82 */ /* 0x000e6c0000000a00 */
[----:B------:R-:W-:Y:S02]  /*0c40*/  @P0 IMAD R5, R4, R8, R7 ;  /* 0x0000000804050224 */ /* 0x000fe400078e0207 */
[----:B------:R-:W2:Y:S08]  /*0c50*/  LDC.64 R14, c[0x0][0x390] ;  /* 0x0000e400ff0e7b82 */ /* 0x000eb00000000a00 */
[----:B------:R-:W3:Y:S01]  /*0c60*/  LDC.64 R16, c[0x0][0x398] ;  /* 0x0000e600ff107b82 */ /* 0x000ee20000000a00 */
[----:B0-----:R-:W-:-:S04]  /*0c70*/  @P0 IMAD.WIDE R10, R5, 0x4, R10 ;  /* 0x00000004050a0825 */ /* 0x001fc800078e020a */
[----:B------:R-:W-:Y:S01]  /*0c80*/  @P0 IMAD R5, R4, R8, R9 ;  /* 0x0000000804050224 */ /* 0x000fe200078e0209 */
[----:B------:R-:W-:Y:S01]  /*0c90*/  @P0 IADD3 R8, PT, PT, R8, 0x2, RZ ;  /* 0x0000000208080810 */ /* 0x000fe20007ffe0ff */
[C---:B------:R-:W-:Y:S02]  /*0ca0*/  @P0 IMAD.WIDE R18, R4.reuse, 0x4, R10 ;  /* 0x0000000404120825 */ /* 0x040fe400078e020a */
[----:B------:R-:W4:Y:S02]  /*0cb0*/  @P0 LDG.E R10, desc[UR8][R10.64] ;  /* 0x000000080a0a0981 */ /* 0x000f24000c1e1900 */
[----:B-1----:R-:W-:Y:S02]  /*0cc0*/  @P0 IMAD.WIDE R12, R5, 0x4, R12 ;  /* 0x00000004050c0825 */ /* 0x002fe400078e020c */
[----:B------:R-:W5:Y:S02]  /*0cd0*/  @P0 LDG.E R18, desc[UR8][R18.64] ;  /* 0x0000000812120981 */ /* 0x000f64000c1e1900 */
[----:B------:R-:W-:-:S02]  /*0ce0*/  @!P1 IMAD R7, R4, R8, R7 ;  /* 0x0000000804079224 */ /* 0x000fc400078e0207 */
[C---:B------:R-:W-:Y:S02]  /*0cf0*/  @!P1 IMAD R5, R4.reuse, R8, R9 ;  /* 0x0000000804059224 */ /* 0x040fe400078e0209 */
[----:B------:R-:W-:Y:S02]  /*0d00*/  @P0 IMAD.WIDE R8, R4, 0x4, R12 ;  /* 0x0000000404080825 */ /* 0x000fe400078e020c */
[----:B------:R-:W4:Y:S02]  /*0d10*/  @P0 LDG.E R12, desc[UR8][R12.64] ;  /* 0x000000080c0c0981 */ /* 0x000f24000c1e1900 */
[----:B--2---:R-:W-:Y:S02]  /*0d20*/  @!P1 IMAD.WIDE R14, R7, 0x4, R14 ;  /* 0x00000004070e9825 */ /* 0x004fe400078e020e */
[----:B------:R-:W5:Y:S02]  /*0d30*/  @P0 LDG.E R8, desc[UR8][R8.64] ;  /* 0x0000000808080981 */ /* 0x000f64000c1e1900 */
[----:B---3--:R-:W-:-:S02]  /*0d40*/  @!P1 IMAD.WIDE R16, R5, 0x4, R16 ;  /* 0x0000000405109825 */ /* 0x008fc400078e0210 */
[----:B------:R-:W2:Y:S04]  /*0d50*/  @!P1 LDG.E R14, desc[UR8][R14.64] ;  /* 0x000000080e0e9981 */ /* 0x000ea8000c1e1900 */
[----:B------:R-:W2:Y:S01]  /*0d60*/  @!P1 LDG.E R16, desc[UR8][R16.64] ;  /* 0x0000000810109981 */ /* 0x000ea2000c1e1900 */
[----:B----4-:R-:W-:-:S04]  /*0d70*/  @P0 FFMA R5, R10, R12, R21 ;  /* 0x0000000c0a050223 */ /* 0x010fc80000000015 */
[----:B-----5:R-:W-:-:S04]  /*0d80*/  @P0 FFMA R21, R18, R8, R5 ;  /* 0x0000000812150223 */ /* 0x020fc80000000005 */
[----:B--2---:R-:W-:-:S07]  /*0d90*/  @!P1 FFMA R21, R14, R16, R21 ;  /* 0x000000100e159223 */ /* 0x004fce0000000015 */
.L_x_30:
[----:B------:R-:W0:Y:S01]  /*0da0*/  LDC.64 R8, c[0x0][0x3b8] ;  /* 0x0000ee00ff087b82 */ /* 0x000e220000000a00 */
[----:B------:R-:W1:Y:S01]  /*0db0*/  LDCU UR6, c[0x0][0x38c] ;  /* 0x00007180ff0677ac */ /* 0x000e620008000800 */
[----:B0-----:R-:W-:-:S05]  /*0dc0*/  IMAD.WIDE R8, R3, 0x4, R8 ;  /* 0x0000000403087825 */ /* 0x001fca00078e0208 */
[----:B------:R-:W1:Y:S01]  /*0dd0*/  LDG.E R10, desc[UR8][R8.64] ;  /* 0x00000008080a7981 */ /* 0x000e62000c1e1900 */
[----:B------:R-:W-:-:S04]  /*0de0*/  IADD3 R3, PT, PT, R6, R3, RZ ;  /* 0x0000000306037210 */ /* 0x000fc80007ffe0ff */
[----:B------:R-:W-:Y:S01]  /*0df0*/  ISETP.GE.AND P0, PT, R3, R2, PT ;  /* 0x000000020300720c */ /* 0x000fe20003f06270 */
[----:B-1----:R-:W-:-:S05]  /*0e00*/  FFMA R21, R21, UR6, R10 ;  /* 0x0000000615157c23 */ /* 0x002fca000800000a */
[----:B------:R0:W-:Y:S07]  /*0e10*/  STG.E desc[UR8][R8.64], R21 ;  /* 0x0000001508007986 */ /* 0x0001ee000c101908 */
[----:B------:R-:W-:Y:S05]  /*0e20*/  @!P0 BRA `(.L_x_32) ;  /* 0xfffffff000f48947 */ /* 0x000fea000383ffff */
[----:B------:R-:W-:Y:S05]  /*0e30*/  EXIT ;  /* 0x000000000000794d */ /* 0x000fea0003800000 */
.L_x_33:
        /* <DEDUP_REMOVED lines=12> */
.L_x_37:


//--------------------- .nv.shared.reserved.0     --------------------------
	.section	.nv.shared.reserved.0,"aw",@nobits
	.weak		__nv_reservedSMEM_offset_0_alias
	.size		__nv_reservedSMEM_offset_0_alias, 0, 64
	.other		__nv_reservedSMEM_offset_0_alias,@"STO_CUDA_RESERVED_SHARED STV_DEFAULT"
__nv_reservedSMEM_offset_0_alias:
	.zero		0
	.zero		64


//--------------------- .nv.constant0._ZN4fkpm20outer_product_kernelI7double2dEEviiiT0_PT_S4_iPiS5_S4_ --------------------------
	.section	.nv.constant0._ZN4fkpm20outer_product_kernelI7double2dEEviiiT0_PT_S4_iPiS5_S4_,"a",@progbits
	.sectionflags	@""
	.align	4
.nv.constant0._ZN4fkpm20outer_product_kernelI7double2dEEviiiT0_PT_S4_iPiS5_S4_:
	.zero		968


//--------------------- .nv.constant0._ZN4fkpm20outer_product_kernelI6float2fEEviiiT0_PT_S4_iPiS5_S4_ --------------------------
	.section	.nv.constant0._ZN4fkpm20outer_product_kernelI6float2fEEviiiT0_PT_S4_iPiS5_S4_,"a",@progbits
	.sectionflags	@""
	.align	4
.nv.constant0._ZN4fkpm20outer_product_kernelI6float2fEEviiiT0_PT_S4_iPiS5_S4_:
	.zero		960


//--------------------- .nv.constant0._ZN4fkpm20outer_product_kernelIddEEviiiT0_PT_S3_iPiS4_S3_ --------------------------
	.section	.nv.constant0._ZN4fkpm20outer_product_kernelIddEEviiiT0_PT_S3_iPiS4_S3_,"a",@progbits
	.sectionflags	@""
	.align	4
.nv.constant0._ZN4fkpm20outer_product_kernelIddEEviiiT0_PT_S3_iPiS4_S3_:
	.zero		968


//--------------------- .nv.constant0._ZN4fkpm20outer_product_kernelIffEEviiiT0_PT_S3_iPiS4_S3_ --------------------------
	.section	.nv.constant0._ZN4fkpm20outer_product_kernelIffEEviiiT0_PT_S3_iPiS4_S3_,"a",@progbits
	.sectionflags	@""
	.align	4
.nv.constant0._ZN4fkpm20outer_product_kernelIffEEviiiT0_PT_S3_iPiS4_S3_:
	.zero		960


//--------------------- SYMBOLS --------------------------

	.type		.nv.reservedSmem.offset0,@object
	.size		.nv.reservedSmem.offset0,0x4
